//
// Generated by NVIDIA NVVM Compiler
//
// Compiler Build ID: CL-36424714
// Cuda compilation tools, release 13.0, V13.0.88
// Based on NVVM 20.0.0
//

.version 9.0
.target sm_100
.address_size 64

	// .globl	_Z8MultiplyPiS_S_
// _ZZ21Multiply_smart_stringPiS_S_E10dev_shared has been demoted
// _ZZ21Multiply_smart_columnPiS_S_E14dev_shared_res has been demoted

.visible .entry _Z8MultiplyPiS_S_(
	.param .u64 .ptr .align 1 _Z8MultiplyPiS_S__param_0,
	.param .u64 .ptr .align 1 _Z8MultiplyPiS_S__param_1,
	.param .u64 .ptr .align 1 _Z8MultiplyPiS_S__param_2
)
{
	.reg .pred 	%p<3>;
	.reg .b32 	%r<62>;
	.reg .b64 	%rd<16>;

	ld.param.u64 	%rd5, [_Z8MultiplyPiS_S__param_0];
	ld.param.u64 	%rd6, [_Z8MultiplyPiS_S__param_1];
	ld.param.u64 	%rd7, [_Z8MultiplyPiS_S__param_2];
	mov.u32 	%r8, %ctaid.x;
	mov.u32 	%r9, %ntid.x;
	mov.u32 	%r10, %tid.x;
	mad.lo.s32 	%r1, %r8, %r9, %r10;
	setp.gt.s32 	%p1, %r1, 15;
	@%p1 bra 	$L__BB0_4;
	cvta.to.global.u64 	%rd8, %rd5;
	add.s64 	%rd1, %rd8, 512;
	cvta.to.global.u64 	%rd9, %rd6;
	add.s64 	%rd15, %rd9, 32;
	mov.b32 	%r60, 0;
	mov.u32 	%r59, %r1;
	mov.u32 	%r61, %r60;
$L__BB0_2:
	mul.wide.s32 	%rd10, %r59, 4;
	add.s64 	%rd11, %rd1, %rd10;
	ld.global.u32 	%r12, [%rd11+-512];
	ld.global.u32 	%r13, [%rd15+-32];
	mad.lo.s32 	%r14, %r13, %r12, %r61;
	ld.global.u32 	%r15, [%rd11+-448];
	ld.global.u32 	%r16, [%rd15+-28];
	mad.lo.s32 	%r17, %r16, %r15, %r14;
	ld.global.u32 	%r18, [%rd11+-384];
	ld.global.u32 	%r19, [%rd15+-24];
	mad.lo.s32 	%r20, %r19, %r18, %r17;
	ld.global.u32 	%r21, [%rd11+-320];
	ld.global.u32 	%r22, [%rd15+-20];
	mad.lo.s32 	%r23, %r22, %r21, %r20;
	ld.global.u32 	%r24, [%rd11+-256];
	ld.global.u32 	%r25, [%rd15+-16];
	mad.lo.s32 	%r26, %r25, %r24, %r23;
	ld.global.u32 	%r27, [%rd11+-192];
	ld.global.u32 	%r28, [%rd15+-12];
	mad.lo.s32 	%r29, %r28, %r27, %r26;
	ld.global.u32 	%r30, [%rd11+-128];
	ld.global.u32 	%r31, [%rd15+-8];
	mad.lo.s32 	%r32, %r31, %r30, %r29;
	ld.global.u32 	%r33, [%rd11+-64];
	ld.global.u32 	%r34, [%rd15+-4];
	mad.lo.s32 	%r35, %r34, %r33, %r32;
	ld.global.u32 	%r36, [%rd11];
	ld.global.u32 	%r37, [%rd15];
	mad.lo.s32 	%r38, %r37, %r36, %r35;
	ld.global.u32 	%r39, [%rd11+64];
	ld.global.u32 	%r40, [%rd15+4];
	mad.lo.s32 	%r41, %r40, %r39, %r38;
	ld.global.u32 	%r42, [%rd11+128];
	ld.global.u32 	%r43, [%rd15+8];
	mad.lo.s32 	%r44, %r43, %r42, %r41;
	ld.global.u32 	%r45, [%rd11+192];
	ld.global.u32 	%r46, [%rd15+12];
	mad.lo.s32 	%r47, %r46, %r45, %r44;
	ld.global.u32 	%r48, [%rd11+256];
	ld.global.u32 	%r49, [%rd15+16];
	mad.lo.s32 	%r50, %r49, %r48, %r47;
	ld.global.u32 	%r51, [%rd11+320];
	ld.global.u32 	%r52, [%rd15+20];
	mad.lo.s32 	%r53, %r52, %r51, %r50;
	ld.global.u32 	%r54, [%rd11+384];
	ld.global.u32 	%r55, [%rd15+24];
	mad.lo.s32 	%r56, %r55, %r54, %r53;
	ld.global.u32 	%r57, [%rd11+448];
	ld.global.u32 	%r58, [%rd15+28];
	mad.lo.s32 	%r61, %r58, %r57, %r56;
	add.s32 	%r60, %r60, 16;
	add.s32 	%r59, %r59, 256;
	add.s64 	%rd15, %rd15, 64;
	setp.ne.s32 	%p2, %r60, 1638400;
	@%p2 bra 	$L__BB0_2;
	cvta.to.global.u64 	%rd12, %rd7;
	mul.wide.s32 	%rd13, %r1, 4;
	add.s64 	%rd14, %rd12, %rd13;
	st.global.u32 	[%rd14], %r61;
$L__BB0_4:
	ret;

}
	// .globl	_Z21Multiply_smart_stringPiS_S_
.visible .entry _Z21Multiply_smart_stringPiS_S_(
	.param .u64 .ptr .align 1 _Z21Multiply_smart_stringPiS_S__param_0,
	.param .u64 .ptr .align 1 _Z21Multiply_smart_stringPiS_S__param_1,
	.param .u64 .ptr .align 1 _Z21Multiply_smart_stringPiS_S__param_2
)
{
	.reg .pred 	%p<11>;
	.reg .b32 	%r<146>;
	.reg .b64 	%rd<76>;
	// demoted variable
	.shared .align 4 .u32 _ZZ21Multiply_smart_stringPiS_S_E10dev_shared;
	ld.param.u64 	%rd10, [_Z21Multiply_smart_stringPiS_S__param_0];
	ld.param.u64 	%rd11, [_Z21Multiply_smart_stringPiS_S__param_1];
	cvta.to.global.u64 	%rd1, %rd11;
	cvta.to.global.u64 	%rd2, %rd10;
	mov.u32 	%r1, %ctaid.x;
	mov.u32 	%r2, %ntid.x;
	mov.u32 	%r3, %tid.x;
	mad.lo.s32 	%r51, %r1, %r2, %r3;
	setp.gt.s32 	%p1, %r51, 1638399;
	@%p1 bra 	$L__BB1_15;
	div.u32 	%r4, 1638400, %r2;
	and.b32  	%r53, %r4, 2097144;
	neg.s32 	%r136, %r53;
	add.s32 	%r54, %r3, %r2;
	shl.b32 	%r55, %r54, 4;
	add.s32 	%r135, %r1, %r55;
	mul.wide.u32 	%rd3, %r2, 32;
	shl.b32 	%r56, %r2, 5;
	shl.b32 	%r57, %r3, 4;
	add.s32 	%r128, %r1, %r57;
	add.s32 	%r134, %r128, %r56;
	shl.b32 	%r58, %r2, 1;
	add.s32 	%r59, %r3, %r58;
	mul.wide.u32 	%rd4, %r59, 4;
	mad.lo.s32 	%r133, %r2, 48, %r128;
	shl.b32 	%r60, %r2, 6;
	add.s32 	%r132, %r128, %r60;
	shl.b32 	%r61, %r2, 2;
	add.s32 	%r62, %r3, %r61;
	mul.wide.u32 	%rd5, %r62, 4;
	mad.lo.s32 	%r131, %r2, 80, %r128;
	mad.lo.s32 	%r130, %r2, 96, %r128;
	mad.lo.s32 	%r129, %r2, 112, %r128;
	mul.wide.u32 	%rd6, %r3, 4;
	mov.b32 	%r137, 0;
	mov.u64 	%rd75, %rd1;
	mov.u32 	%r145, %r137;
$L__BB1_2:
	.pragma "nounroll";
	mul.wide.u32 	%rd12, %r128, 4;
	add.s64 	%rd13, %rd2, %rd12;
	ld.global.u32 	%r63, [%rd13];
	add.s64 	%rd14, %rd75, %rd6;
	ld.global.u32 	%r64, [%rd14];
	mad.lo.s32 	%r65, %r64, %r63, %r145;
	mul.wide.u32 	%rd15, %r135, 4;
	add.s64 	%rd16, %rd2, %rd15;
	ld.global.u32 	%r66, [%rd16];
	add.s32 	%r67, %r3, %r2;
	mul.wide.u32 	%rd17, %r67, 4;
	add.s64 	%rd18, %rd75, %rd17;
	ld.global.u32 	%r68, [%rd18];
	mad.lo.s32 	%r69, %r68, %r66, %r65;
	mul.wide.u32 	%rd19, %r134, 4;
	add.s64 	%rd20, %rd2, %rd19;
	ld.global.u32 	%r70, [%rd20];
	add.s64 	%rd21, %rd75, %rd4;
	ld.global.u32 	%r71, [%rd21];
	mad.lo.s32 	%r72, %r71, %r70, %r69;
	mul.wide.u32 	%rd22, %r133, 4;
	add.s64 	%rd23, %rd2, %rd22;
	ld.global.u32 	%r73, [%rd23];
	mad.lo.s32 	%r74, %r2, 3, %r3;
	mul.wide.u32 	%rd24, %r74, 4;
	add.s64 	%rd25, %rd75, %rd24;
	ld.global.u32 	%r75, [%rd25];
	mad.lo.s32 	%r76, %r75, %r73, %r72;
	mul.wide.u32 	%rd26, %r132, 4;
	add.s64 	%rd27, %rd2, %rd26;
	ld.global.u32 	%r77, [%rd27];
	add.s64 	%rd28, %rd75, %rd5;
	ld.global.u32 	%r78, [%rd28];
	mad.lo.s32 	%r79, %r78, %r77, %r76;
	mul.wide.u32 	%rd29, %r131, 4;
	add.s64 	%rd30, %rd2, %rd29;
	ld.global.u32 	%r80, [%rd30];
	mad.lo.s32 	%r81, %r2, 5, %r3;
	mul.wide.u32 	%rd31, %r81, 4;
	add.s64 	%rd32, %rd75, %rd31;
	ld.global.u32 	%r82, [%rd32];
	mad.lo.s32 	%r83, %r82, %r80, %r79;
	mul.wide.u32 	%rd33, %r130, 4;
	add.s64 	%rd34, %rd2, %rd33;
	ld.global.u32 	%r84, [%rd34];
	mad.lo.s32 	%r85, %r2, 6, %r3;
	mul.wide.u32 	%rd35, %r85, 4;
	add.s64 	%rd36, %rd75, %rd35;
	ld.global.u32 	%r86, [%rd36];
	mad.lo.s32 	%r87, %r86, %r84, %r83;
	mul.wide.u32 	%rd37, %r129, 4;
	add.s64 	%rd38, %rd2, %rd37;
	ld.global.u32 	%r88, [%rd38];
	mad.lo.s32 	%r89, %r2, 7, %r3;
	mul.wide.u32 	%rd39, %r89, 4;
	add.s64 	%rd40, %rd75, %rd39;
	ld.global.u32 	%r90, [%rd40];
	mad.lo.s32 	%r145, %r90, %r88, %r87;
	add.s32 	%r137, %r137, 8;
	add.s32 	%r136, %r136, 8;
	shl.b32 	%r91, %r2, 7;
	add.s32 	%r135, %r135, %r91;
	add.s64 	%rd75, %rd75, %rd3;
	add.s32 	%r134, %r134, %r91;
	add.s32 	%r133, %r133, %r91;
	add.s32 	%r132, %r132, %r91;
	add.s32 	%r131, %r131, %r91;
	add.s32 	%r130, %r130, %r91;
	add.s32 	%r129, %r129, %r91;
	add.s32 	%r128, %r128, %r91;
	setp.ne.s32 	%p2, %r136, 0;
	@%p2 bra 	$L__BB1_2;
	and.b32  	%r36, %r4, 7;
	setp.eq.s32 	%p3, %r36, 0;
	@%p3 bra 	$L__BB1_11;
	and.b32  	%r37, %r4, 3;
	setp.lt.u32 	%p4, %r36, 4;
	and.b32  	%r143, %r4, 2097144;
	@%p4 bra 	$L__BB1_6;
	mul.wide.u32 	%rd41, %r128, 4;
	add.s64 	%rd42, %rd2, %rd41;
	ld.global.u32 	%r93, [%rd42];
	add.s64 	%rd43, %rd75, %rd6;
	ld.global.u32 	%r94, [%rd43];
	mad.lo.s32 	%r95, %r94, %r93, %r145;
	mul.wide.u32 	%rd44, %r135, 4;
	add.s64 	%rd45, %rd2, %rd44;
	ld.global.u32 	%r96, [%rd45];
	mad.lo.s32 	%r97, %r2, 9, %r3;
	mul.wide.u32 	%rd46, %r97, 4;
	sub.s64 	%rd47, %rd46, %rd3;
	add.s64 	%rd48, %rd75, %rd47;
	ld.global.u32 	%r98, [%rd48];
	mad.lo.s32 	%r99, %r98, %r96, %r95;
	mul.wide.u32 	%rd49, %r134, 4;
	add.s64 	%rd50, %rd2, %rd49;
	ld.global.u32 	%r100, [%rd50];
	mad.lo.s32 	%r101, %r2, 10, %r3;
	mul.wide.u32 	%rd51, %r101, 4;
	sub.s64 	%rd52, %rd51, %rd3;
	add.s64 	%rd53, %rd75, %rd52;
	ld.global.u32 	%r102, [%rd53];
	mad.lo.s32 	%r103, %r102, %r100, %r99;
	mul.wide.u32 	%rd54, %r133, 4;
	add.s64 	%rd55, %rd2, %rd54;
	ld.global.u32 	%r104, [%rd55];
	mad.lo.s32 	%r105, %r2, 11, %r3;
	mul.wide.u32 	%rd56, %r105, 4;
	sub.s64 	%rd57, %rd56, %rd3;
	add.s64 	%rd58, %rd75, %rd57;
	ld.global.u32 	%r106, [%rd58];
	mad.lo.s32 	%r145, %r106, %r104, %r103;
	add.s32 	%r143, %r137, 4;
$L__BB1_6:
	setp.eq.s32 	%p5, %r37, 0;
	@%p5 bra 	$L__BB1_11;
	setp.eq.s32 	%p6, %r37, 1;
	@%p6 bra 	$L__BB1_9;
	mad.lo.s32 	%r108, %r143, %r2, %r3;
	shl.b32 	%r109, %r108, 4;
	add.s32 	%r110, %r109, %r1;
	mul.wide.u32 	%rd59, %r110, 4;
	add.s64 	%rd60, %rd2, %rd59;
	ld.global.u32 	%r111, [%rd60];
	mul.wide.u32 	%rd61, %r108, 4;
	add.s64 	%rd62, %rd1, %rd61;
	ld.global.u32 	%r112, [%rd62];
	mad.lo.s32 	%r113, %r112, %r111, %r145;
	add.s32 	%r114, %r108, %r2;
	shl.b32 	%r115, %r114, 4;
	add.s32 	%r116, %r115, %r1;
	mul.wide.u32 	%rd63, %r116, 4;
	add.s64 	%rd64, %rd2, %rd63;
	ld.global.u32 	%r117, [%rd64];
	mul.wide.u32 	%rd65, %r114, 4;
	add.s64 	%rd66, %rd1, %rd65;
	ld.global.u32 	%r118, [%rd66];
	mad.lo.s32 	%r145, %r118, %r117, %r113;
	add.s32 	%r143, %r143, 2;
$L__BB1_9:
	and.b32  	%r119, %r4, 1;
	setp.eq.b32 	%p7, %r119, 1;
	not.pred 	%p8, %p7;
	@%p8 bra 	$L__BB1_11;
	mad.lo.s32 	%r120, %r143, %r2, %r3;
	shl.b32 	%r121, %r120, 4;
	add.s32 	%r122, %r121, %r1;
	mul.wide.u32 	%rd67, %r122, 4;
	add.s64 	%rd68, %rd2, %rd67;
	ld.global.u32 	%r123, [%rd68];
	mul.wide.u32 	%rd69, %r120, 4;
	add.s64 	%rd70, %rd1, %rd69;
	ld.global.u32 	%r124, [%rd70];
	mad.lo.s32 	%r145, %r124, %r123, %r145;
$L__BB1_11:
	setp.ne.s32 	%p9, %r3, 0;
	@%p9 bra 	$L__BB1_13;
	mov.b32 	%r125, 0;
	st.shared.u32 	[_ZZ21Multiply_smart_stringPiS_S_E10dev_shared], %r125;
$L__BB1_13:
	setp.ne.s32 	%p10, %r3, 0;
	bar.sync 	0;
	atom.shared.add.u32 	%r126, [_ZZ21Multiply_smart_stringPiS_S_E10dev_shared], %r145;
	bar.sync 	0;
	@%p10 bra 	$L__BB1_15;
	ld.param.u64 	%rd74, [_Z21Multiply_smart_stringPiS_S__param_2];
	ld.shared.u32 	%r127, [_ZZ21Multiply_smart_stringPiS_S_E10dev_shared];
	cvta.to.global.u64 	%rd71, %rd74;
	mul.wide.u32 	%rd72, %r1, 4;
	add.s64 	%rd73, %rd71, %rd72;
	st.global.u32 	[%rd73], %r127;
$L__BB1_15:
	ret;

}
	// .globl	_Z21Multiply_smart_columnPiS_S_
.visible .entry _Z21Multiply_smart_columnPiS_S_(
	.param .u64 .ptr .align 1 _Z21Multiply_smart_columnPiS_S__param_0,
	.param .u64 .ptr .align 1 _Z21Multiply_smart_columnPiS_S__param_1,
	.param .u64 .ptr .align 1 _Z21Multiply_smart_columnPiS_S__param_2
)
{
	.reg .pred 	%p<12>;
	.reg .b32 	%r<214>;
	.reg .b64 	%rd<69>;
	// demoted variable
	.shared .align 4 .b8 _ZZ21Multiply_smart_columnPiS_S_E14dev_shared_res[64];
	ld.param.u64 	%rd4, [_Z21Multiply_smart_columnPiS_S__param_0];
	ld.param.u64 	%rd5, [_Z21Multiply_smart_columnPiS_S__param_1];
	ld.param.u64 	%rd3, [_Z21Multiply_smart_columnPiS_S__param_2];
	cvta.to.global.u64 	%rd1, %rd5;
	cvta.to.global.u64 	%rd2, %rd4;
	mov.u32 	%r1, %ctaid.x;
	mov.u32 	%r2, %ntid.x;
	mov.u32 	%r3, %tid.x;
	mad.lo.s32 	%r4, %r1, %r2, %r3;
	mov.u32 	%r5, %nctaid.x;
	mul.lo.s32 	%r6, %r2, %r5;
	setp.gt.u32 	%p1, %r3, 15;
	shl.b32 	%r56, %r3, 2;
	mov.u32 	%r57, _ZZ21Multiply_smart_columnPiS_S_E14dev_shared_res;
	add.s32 	%r7, %r57, %r56;
	@%p1 bra 	$L__BB2_2;
	mov.b32 	%r58, 0;
	st.shared.u32 	[%r7], %r58;
$L__BB2_2:
	shr.s32 	%r60, %r6, 31;
	shr.u32 	%r61, %r60, 28;
	add.s32 	%r62, %r6, %r61;
	shr.s32 	%r63, %r62, 4;
	div.s32 	%r8, 1638400, %r63;
	setp.lt.s32 	%p2, %r8, 1;
	mov.b32 	%r213, 0;
	@%p2 bra 	$L__BB2_14;
	and.b32  	%r9, %r8, 7;
	setp.lt.u32 	%p3, %r8, 8;
	mov.b32 	%r208, 0;
	mov.u32 	%r213, %r208;
	@%p3 bra 	$L__BB2_6;
	and.b32  	%r208, %r8, 2147483640;
	neg.s32 	%r202, %r208;
	add.s32 	%r67, %r5, %r1;
	mad.lo.s32 	%r201, %r2, %r67, %r3;
	shl.b32 	%r13, %r6, 3;
	shl.b32 	%r68, %r5, 1;
	add.s32 	%r69, %r1, %r68;
	mad.lo.s32 	%r200, %r2, %r69, %r3;
	mad.lo.s32 	%r70, %r5, 3, %r1;
	mad.lo.s32 	%r199, %r2, %r70, %r3;
	shl.b32 	%r71, %r5, 2;
	add.s32 	%r72, %r1, %r71;
	mad.lo.s32 	%r198, %r2, %r72, %r3;
	mad.lo.s32 	%r73, %r5, 5, %r1;
	mad.lo.s32 	%r197, %r2, %r73, %r3;
	mad.lo.s32 	%r74, %r5, 6, %r1;
	mad.lo.s32 	%r196, %r2, %r74, %r3;
	mad.lo.s32 	%r75, %r5, 7, %r1;
	mad.lo.s32 	%r195, %r2, %r75, %r3;
	mov.b32 	%r213, 0;
	mov.u32 	%r194, %r4;
$L__BB2_5:
	.pragma "nounroll";
	shr.s32 	%r76, %r194, 31;
	shr.u32 	%r77, %r76, 28;
	add.s32 	%r78, %r194, %r77;
	shr.s32 	%r79, %r78, 4;
	mul.wide.s32 	%rd6, %r194, 4;
	add.s64 	%rd7, %rd2, %rd6;
	ld.global.u32 	%r80, [%rd7];
	mul.wide.s32 	%rd8, %r79, 4;
	add.s64 	%rd9, %rd1, %rd8;
	ld.global.u32 	%r81, [%rd9];
	mad.lo.s32 	%r82, %r81, %r80, %r213;
	shr.s32 	%r83, %r201, 31;
	shr.u32 	%r84, %r83, 28;
	add.s32 	%r85, %r201, %r84;
	shr.s32 	%r86, %r85, 4;
	mul.wide.s32 	%rd10, %r201, 4;
	add.s64 	%rd11, %rd2, %rd10;
	ld.global.u32 	%r87, [%rd11];
	mul.wide.s32 	%rd12, %r86, 4;
	add.s64 	%rd13, %rd1, %rd12;
	ld.global.u32 	%r88, [%rd13];
	mad.lo.s32 	%r89, %r88, %r87, %r82;
	shr.s32 	%r90, %r200, 31;
	shr.u32 	%r91, %r90, 28;
	add.s32 	%r92, %r200, %r91;
	shr.s32 	%r93, %r92, 4;
	mul.wide.s32 	%rd14, %r200, 4;
	add.s64 	%rd15, %rd2, %rd14;
	ld.global.u32 	%r94, [%rd15];
	mul.wide.s32 	%rd16, %r93, 4;
	add.s64 	%rd17, %rd1, %rd16;
	ld.global.u32 	%r95, [%rd17];
	mad.lo.s32 	%r96, %r95, %r94, %r89;
	shr.s32 	%r97, %r199, 31;
	shr.u32 	%r98, %r97, 28;
	add.s32 	%r99, %r199, %r98;
	shr.s32 	%r100, %r99, 4;
	mul.wide.s32 	%rd18, %r199, 4;
	add.s64 	%rd19, %rd2, %rd18;
	ld.global.u32 	%r101, [%rd19];
	mul.wide.s32 	%rd20, %r100, 4;
	add.s64 	%rd21, %rd1, %rd20;
	ld.global.u32 	%r102, [%rd21];
	mad.lo.s32 	%r103, %r102, %r101, %r96;
	shr.s32 	%r104, %r198, 31;
	shr.u32 	%r105, %r104, 28;
	add.s32 	%r106, %r198, %r105;
	shr.s32 	%r107, %r106, 4;
	mul.wide.s32 	%rd22, %r198, 4;
	add.s64 	%rd23, %rd2, %rd22;
	ld.global.u32 	%r108, [%rd23];
	mul.wide.s32 	%rd24, %r107, 4;
	add.s64 	%rd25, %rd1, %rd24;
	ld.global.u32 	%r109, [%rd25];
	mad.lo.s32 	%r110, %r109, %r108, %r103;
	shr.s32 	%r111, %r197, 31;
	shr.u32 	%r112, %r111, 28;
	add.s32 	%r113, %r197, %r112;
	shr.s32 	%r114, %r113, 4;
	mul.wide.s32 	%rd26, %r197, 4;
	add.s64 	%rd27, %rd2, %rd26;
	ld.global.u32 	%r115, [%rd27];
	mul.wide.s32 	%rd28, %r114, 4;
	add.s64 	%rd29, %rd1, %rd28;
	ld.global.u32 	%r116, [%rd29];
	mad.lo.s32 	%r117, %r116, %r115, %r110;
	shr.s32 	%r118, %r196, 31;
	shr.u32 	%r119, %r118, 28;
	add.s32 	%r120, %r196, %r119;
	shr.s32 	%r121, %r120, 4;
	mul.wide.s32 	%rd30, %r196, 4;
	add.s64 	%rd31, %rd2, %rd30;
	ld.global.u32 	%r122, [%rd31];
	mul.wide.s32 	%rd32, %r121, 4;
	add.s64 	%rd33, %rd1, %rd32;
	ld.global.u32 	%r123, [%rd33];
	mad.lo.s32 	%r124, %r123, %r122, %r117;
	shr.s32 	%r125, %r195, 31;
	shr.u32 	%r126, %r125, 28;
	add.s32 	%r127, %r195, %r126;
	shr.s32 	%r128, %r127, 4;
	mul.wide.s32 	%rd34, %r195, 4;
	add.s64 	%rd35, %rd2, %rd34;
	ld.global.u32 	%r129, [%rd35];
	mul.wide.s32 	%rd36, %r128, 4;
	add.s64 	%rd37, %rd1, %rd36;
	ld.global.u32 	%r130, [%rd37];
	mad.lo.s32 	%r213, %r130, %r129, %r124;
	add.s32 	%r202, %r202, 8;
	add.s32 	%r201, %r201, %r13;
	add.s32 	%r200, %r200, %r13;
	add.s32 	%r199, %r199, %r13;
	add.s32 	%r198, %r198, %r13;
	add.s32 	%r197, %r197, %r13;
	add.s32 	%r196, %r196, %r13;
	add.s32 	%r195, %r195, %r13;
	add.s32 	%r194, %r194, %r13;
	setp.ne.s32 	%p4, %r202, 0;
	@%p4 bra 	$L__BB2_5;
$L__BB2_6:
	setp.eq.s32 	%p5, %r9, 0;
	@%p5 bra 	$L__BB2_14;
	and.b32  	%r43, %r8, 3;
	setp.lt.u32 	%p6, %r9, 4;
	@%p6 bra 	$L__BB2_9;
	mad.lo.s32 	%r132, %r208, %r6, %r4;
	shr.s32 	%r133, %r132, 31;
	shr.u32 	%r134, %r133, 28;
	add.s32 	%r135, %r132, %r134;
	shr.s32 	%r136, %r135, 4;
	mul.wide.s32 	%rd38, %r132, 4;
	add.s64 	%rd39, %rd2, %rd38;
	ld.global.u32 	%r137, [%rd39];
	mul.wide.s32 	%rd40, %r136, 4;
	add.s64 	%rd41, %rd1, %rd40;
	ld.global.u32 	%r138, [%rd41];
	mad.lo.s32 	%r139, %r138, %r137, %r213;
	add.s32 	%r140, %r132, %r6;
	shr.s32 	%r141, %r140, 31;
	shr.u32 	%r142, %r141, 28;
	add.s32 	%r143, %r140, %r142;
	shr.s32 	%r144, %r143, 4;
	mul.wide.s32 	%rd42, %r140, 4;
	add.s64 	%rd43, %rd2, %rd42;
	ld.global.u32 	%r145, [%rd43];
	mul.wide.s32 	%rd44, %r144, 4;
	add.s64 	%rd45, %rd1, %rd44;
	ld.global.u32 	%r146, [%rd45];
	mad.lo.s32 	%r147, %r146, %r145, %r139;
	add.s32 	%r148, %r140, %r6;
	shr.s32 	%r149, %r148, 31;
	shr.u32 	%r150, %r149, 28;
	add.s32 	%r151, %r148, %r150;
	shr.s32 	%r152, %r151, 4;
	mul.wide.s32 	%rd46, %r148, 4;
	add.s64 	%rd47, %rd2, %rd46;
	ld.global.u32 	%r153, [%rd47];
	mul.wide.s32 	%rd48, %r152, 4;
	add.s64 	%rd49, %rd1, %rd48;
	ld.global.u32 	%r154, [%rd49];
	mad.lo.s32 	%r155, %r154, %r153, %r147;
	add.s32 	%r156, %r148, %r6;
	shr.s32 	%r157, %r156, 31;
	shr.u32 	%r158, %r157, 28;
	add.s32 	%r159, %r156, %r158;
	shr.s32 	%r160, %r159, 4;
	mul.wide.s32 	%rd50, %r156, 4;
	add.s64 	%rd51, %rd2, %rd50;
	ld.global.u32 	%r161, [%rd51];
	mul.wide.s32 	%rd52, %r160, 4;
	add.s64 	%rd53, %rd1, %rd52;
	ld.global.u32 	%r162, [%rd53];
	mad.lo.s32 	%r213, %r162, %r161, %r155;
	add.s32 	%r208, %r208, 4;
$L__BB2_9:
	setp.eq.s32 	%p7, %r43, 0;
	@%p7 bra 	$L__BB2_14;
	setp.eq.s32 	%p8, %r43, 1;
	@%p8 bra 	$L__BB2_12;
	mad.lo.s32 	%r164, %r208, %r6, %r4;
	shr.s32 	%r165, %r164, 31;
	shr.u32 	%r166, %r165, 28;
	add.s32 	%r167, %r164, %r166;
	shr.s32 	%r168, %r167, 4;
	mul.wide.s32 	%rd54, %r164, 4;
	add.s64 	%rd55, %rd2, %rd54;
	ld.global.u32 	%r169, [%rd55];
	mul.wide.s32 	%rd56, %r168, 4;
	add.s64 	%rd57, %rd1, %rd56;
	ld.global.u32 	%r170, [%rd57];
	mad.lo.s32 	%r171, %r170, %r169, %r213;
	add.s32 	%r172, %r164, %r6;
	shr.s32 	%r173, %r172, 31;
	shr.u32 	%r174, %r173, 28;
	add.s32 	%r175, %r172, %r174;
	shr.s32 	%r176, %r175, 4;
	mul.wide.s32 	%rd58, %r172, 4;
	add.s64 	%rd59, %rd2, %rd58;
	ld.global.u32 	%r177, [%rd59];
	mul.wide.s32 	%rd60, %r176, 4;
	add.s64 	%rd61, %rd1, %rd60;
	ld.global.u32 	%r178, [%rd61];
	mad.lo.s32 	%r213, %r178, %r177, %r171;
	add.s32 	%r208, %r208, 2;
$L__BB2_12:
	and.b32  	%r179, %r8, 1;
	setp.eq.b32 	%p9, %r179, 1;
	not.pred 	%p10, %p9;
	@%p10 bra 	$L__BB2_14;
	mad.lo.s32 	%r180, %r208, %r6, %r4;
	shr.s32 	%r181, %r180, 31;
	shr.u32 	%r182, %r181, 28;
	add.s32 	%r183, %r180, %r182;
	shr.s32 	%r184, %r183, 4;
	mul.wide.s32 	%rd62, %r180, 4;
	add.s64 	%rd63, %rd2, %rd62;
	ld.global.u32 	%r185, [%rd63];
	mul.wide.s32 	%rd64, %r184, 4;
	add.s64 	%rd65, %rd1, %rd64;
	ld.global.u32 	%r186, [%rd65];
	mad.lo.s32 	%r213, %r186, %r185, %r213;
$L__BB2_14:
	setp.gt.u32 	%p11, %r3, 15;
	bar.sync 	0;
	and.b32  	%r188, %r56, 60;
	add.s32 	%r190, %r57, %r188;
	atom.shared.add.u32 	%r191, [%r190], %r213;
	bar.sync 	0;
	@%p11 bra 	$L__BB2_16;
	cvta.to.global.u64 	%rd66, %rd3;
	mul.wide.u32 	%rd67, %r3, 4;
	add.s64 	%rd68, %rd66, %rd67;
	ld.shared.u32 	%r192, [%r7];
	atom.global.add.u32 	%r193, [%rd68], %r192;
$L__BB2_16:
	ret;

}


// ===== COMPILED SASS (sm_100) =====

	.target	sm_100

	.elftype	@"ET_EXEC"


//--------------------- .note.nv.tkinfo           --------------------------
	.section	.note.nv.tkinfo,"",@"SHT_NOTE"
	.sectionflags	@"SHF_NOTE_NV_TKINFO"
	.tkinfo
        /*0018*/ 	.word	0x00000002
        /*0030*/ 	.string	""
        /*0030*/ 	.string	"ptxas"
        /*0030*/ 	.string	"Cuda compilation tools, release 13.0, V13.0.88"
        /*0030*/ 	.string	"Build cuda_13.0.r13.0/compiler.36424714_0"
        /*0030*/ 	.string	"-arch sm_100 -m 64 "



//--------------------- .note.nv.cuinfo           --------------------------
	.section	.note.nv.cuinfo,"",@"SHT_NOTE"
	.sectionflags	@"SHF_NOTE_NV_CUINFO"
        /*0018*/ 	.short	0x0002
        /*001a*/ 	.short	0x0064
        /*001c*/ 	.short	0x0082
	.zero		2


//--------------------- .nv.info                  --------------------------
	.section	.nv.info,"",@"SHT_CUDA_INFO"
	.align	4


	//----- nvinfo : EIATTR_REGCOUNT
	.align		4
        /*0000*/ 	.byte	0x04, 0x2f
        /*0002*/ 	.short	(.L_1 - .L_0)
	.align		4
.L_0:
        /*0004*/ 	.word	index@(_Z8MultiplyPiS_S_)
        /*0008*/ 	.word	0x0000001e


	//----- nvinfo : EIATTR_FRAME_SIZE
	.align		4
.L_1:
        /*000c*/ 	.byte	0x04, 0x11
        /*000e*/ 	.short	(.L_3 - .L_2)
	.align		4
.L_2:
        /*0010*/ 	.word	index@(_Z8MultiplyPiS_S_)
        /*0014*/ 	.word	0x00000000


	//----- nvinfo : EIATTR_REGCOUNT
	.align		4
.L_3:
        /*0018*/ 	.byte	0x04, 0x2f
        /*001a*/ 	.short	(.L_5 - .L_4)
	.align		4
.L_4:
        /*001c*/ 	.word	index@(_Z21Multiply_smart_stringPiS_S_)
        /*0020*/ 	.word	0x00000020


	//----- nvinfo : EIATTR_FRAME_SIZE
	.align		4
.L_5:
        /*0024*/ 	.byte	0x04, 0x11
        /*0026*/ 	.short	(.L_7 - .L_6)
	.align		4
.L_6:
        /*0028*/ 	.word	index@(_Z21Multiply_smart_stringPiS_S_)
        /*002c*/ 	.word	0x00000000


	//----- nvinfo : EIATTR_REGCOUNT
	.align		4
.L_7:
        /*0030*/ 	.byte	0x04, 0x2f
        /*0032*/ 	.short	(.L_9 - .L_8)
	.align		4
.L_8:
        /*0034*/ 	.word	index@(_Z21Multiply_smart_columnPiS_S_)
        /*0038*/ 	.word	0x00000020


	//----- nvinfo : EIATTR_FRAME_SIZE
	.align		4
.L_9:
        /*003c*/ 	.byte	0x04, 0x11
        /*003e*/ 	.short	(.L_11 - .L_10)
	.align		4
.L_10:
        /*0040*/ 	.word	index@(_Z21Multiply_smart_columnPiS_S_)
        /*0044*/ 	.word	0x00000000


	//----- nvinfo : EIATTR_MIN_STACK_SIZE
	.align		4
.L_11:
        /*0048*/ 	.byte	0x04, 0x12
        /*004a*/ 	.short	(.L_13 - .L_12)
	.align		4
.L_12:
        /*004c*/ 	.word	index@(_Z21Multiply_smart_columnPiS_S_)
        /*0050*/ 	.word	0x00000000


	//----- nvinfo : EIATTR_MIN_STACK_SIZE
	.align		4
.L_13:
        /*0054*/ 	.byte	0x04, 0x12
        /*0056*/ 	.short	(.L_15 - .L_14)
	.align		4
.L_14:
        /*0058*/ 	.word	index@(_Z21Multiply_smart_stringPiS_S_)
        /*005c*/ 	.word	0x00000000


	//----- nvinfo : EIATTR_MIN_STACK_SIZE
	.align		4
.L_15:
        /*0060*/ 	.byte	0x04, 0x12
        /*0062*/ 	.short	(.L_17 - .L_16)
	.align		4
.L_16:
        /*0064*/ 	.word	index@(_Z8MultiplyPiS_S_)
        /*0068*/ 	.word	0x00000000
.L_17:


//--------------------- .nv.compat                --------------------------
	.section	.nv.compat,"",@"SHT_CUDA_COMPAT_INFO"
	.align	4
        /*0000*/ 	.byte	0x02, 0x09, 0x00, 0x00, 0x02, 0x02, 0x01, 0x00, 0x02, 0x05, 0x05, 0x00, 0x03, 0x07, 0x01, 0x01
        /*0010*/ 	.byte	0x02, 0x03, 0x00, 0x00, 0x02, 0x06, 0x01, 0x00, 0x04, 0x0b, 0x08, 0x00, 0x09, 0x00, 0x00, 0x00
        /*0020*/ 	.byte	0x00, 0x00, 0x00, 0x00


//--------------------- .nv.info._Z21Multiply_smart_columnPiS_S_ --------------------------
	.section	.nv.info._Z21Multiply_smart_columnPiS_S_,"",@"SHT_CUDA_INFO"
	.sectionflags	@""
	.align	4


	//----- nvinfo : EIATTR_CUDA_API_VERSION
	.align		4
        /*0000*/ 	.byte	0x04, 0x37
        /*0002*/ 	.short	(.L_19 - .L_18)
.L_18:
        /*0004*/ 	.word	0x00000082


	//----- nvinfo : EIATTR_KPARAM_INFO
	.align		4
.L_19:
        /*0008*/ 	.byte	0x04, 0x17
        /*000a*/ 	.short	(.L_21 - .L_20)
.L_20:
        /*000c*/ 	.word	0x00000000
        /*0010*/ 	.short	0x0002
        /*0012*/ 	.short	0x0010
        /*0014*/ 	.byte	0x00, 0xf5, 0x21, 0x00


	//----- nvinfo : EIATTR_KPARAM_INFO
	.align		4
.L_21:
        /*0018*/ 	.byte	0x04, 0x17
        /*001a*/ 	.short	(.L_23 - .L_22)
.L_22:
        /*001c*/ 	.word	0x00000000
        /*0020*/ 	.short	0x0001
        /*0022*/ 	.short	0x0008
        /*0024*/ 	.byte	0x00, 0xf5, 0x21, 0x00


	//----- nvinfo : EIATTR_KPARAM_INFO
	.align		4
.L_23:
        /*0028*/ 	.byte	0x04, 0x17
        /*002a*/ 	.short	(.L_25 - .L_24)
.L_24:
        /*002c*/ 	.word	0x00000000
        /*0030*/ 	.short	0x0000
        /*0032*/ 	.short	0x0000
        /*0034*/ 	.byte	0x00, 0xf5, 0x21, 0x00


	//----- nvinfo : EIATTR_SPARSE_MMA_MASK
	.align		4
.L_25:
        /*0038*/ 	.byte	0x03, 0x50
        /*003a*/ 	.short	0x0000


	//----- nvinfo : EIATTR_MAXREG_COUNT
	.align		4
        /*003c*/ 	.byte	0x03, 0x1b
        /*003e*/ 	.short	0x00ff


	//----- nvinfo : EIATTR_NUM_BARRIERS
	.align		4
        /*0040*/ 	.byte	0x02, 0x4c
        /*0042*/ 	.byte	0x01
	.zero		1


	//----- nvinfo : EIATTR_MERCURY_ISA_VERSION
	.align		4
        /*0044*/ 	.byte	0x03, 0x5f
        /*0046*/ 	.short	0x0101


	//----- nvinfo : EIATTR_VRC_CTA_INIT_COUNT
	.align		4
        /*0048*/ 	.byte	0x02, 0x4a
	.zero		1
	.zero		1


	//----- nvinfo : EIATTR_EXIT_INSTR_OFFSETS
	.align		4
        /*004c*/ 	.byte	0x04, 0x1c
        /*004e*/ 	.short	(.L_27 - .L_26)


	//   ....[0]....
.L_26:
        /*0050*/ 	.word	0x00000e40


	//   ....[1]....
        /*0054*/ 	.word	0x00000e90


	//----- nvinfo : EIATTR_CBANK_PARAM_SIZE
	.align		4
.L_27:
        /*0058*/ 	.byte	0x03, 0x19
        /*005a*/ 	.short	0x0018


	//----- nvinfo : EIATTR_PARAM_CBANK
	.align		4
        /*005c*/ 	.byte	0x04, 0x0a
        /*005e*/ 	.short	(.L_29 - .L_28)
	.align		4
.L_28:
        /*0060*/ 	.word	index@(.nv.constant0._Z21Multiply_smart_columnPiS_S_)
        /*0064*/ 	.short	0x0380
        /*0066*/ 	.short	0x0018


	//----- nvinfo : EIATTR_SW_WAR
	.align		4
.L_29:
        /*0068*/ 	.byte	0x04, 0x36
        /*006a*/ 	.short	(.L_31 - .L_30)
.L_30:
        /*006c*/ 	.word	0x00000008
.L_31:


//--------------------- .nv.info._Z21Multiply_smart_stringPiS_S_ --------------------------
	.section	.nv.info._Z21Multiply_smart_stringPiS_S_,"",@"SHT_CUDA_INFO"
	.sectionflags	@""
	.align	4


	//----- nvinfo : EIATTR_CUDA_API_VERSION
	.align		4
        /*0000*/ 	.byte	0x04, 0x37
        /*0002*/ 	.short	(.L_33 - .L_32)
.L_32:
        /*0004*/ 	.word	0x00000082


	//----- nvinfo : EIATTR_KPARAM_INFO
	.align		4
.L_33:
        /*0008*/ 	.byte	0x04, 0x17
        /*000a*/ 	.short	(.L_35 - .L_34)
.L_34:
        /*000c*/ 	.word	0x00000000
        /*0010*/ 	.short	0x0002
        /*0012*/ 	.short	0x0010
        /*0014*/ 	.byte	0x00, 0xf5, 0x21, 0x00


	//----- nvinfo : EIATTR_KPARAM_INFO
	.align		4
.L_35:
        /*0018*/ 	.byte	0x04, 0x17
        /*001a*/ 	.short	(.L_37 - .L_36)
.L_36:
        /*001c*/ 	.word	0x00000000
        /*0020*/ 	.short	0x0001
        /*0022*/ 	.short	0x0008
        /*0024*/ 	.byte	0x00, 0xf5, 0x21, 0x00


	//----- nvinfo : EIATTR_KPARAM_INFO
	.align		4
.L_37:
        /*0028*/ 	.byte	0x04, 0x17
        /*002a*/ 	.short	(.L_39 - .L_38)
.L_38:
        /*002c*/ 	.word	0x00000000
        /*0030*/ 	.short	0x0000
        /*0032*/ 	.short	0x0000
        /*0034*/ 	.byte	0x00, 0xf5, 0x21, 0x00


	//----- nvinfo : EIATTR_SPARSE_MMA_MASK
	.align		4
.L_39:
        /*0038*/ 	.byte	0x03, 0x50
        /*003a*/ 	.short	0x0000


	//----- nvinfo : EIATTR_MAXREG_COUNT
	.align		4
        /*003c*/ 	.byte	0x03, 0x1b
        /*003e*/ 	.short	0x00ff


	//----- nvinfo : EIATTR_NUM_BARRIERS
	.align		4
        /*0040*/ 	.byte	0x02, 0x4c
        /*0042*/ 	.byte	0x01
	.zero		1


	//----- nvinfo : EIATTR_MERCURY_ISA_VERSION
	.align		4
        /*0044*/ 	.byte	0x03, 0x5f
        /*0046*/ 	.short	0x0101


	//----- nvinfo : EIATTR_INT_WARP_WIDE_INSTR_OFFSETS
	.align		4
        /*0048*/ 	.byte	0x04, 0x31
        /*004a*/ 	.short	(.L_41 - .L_40)


	//   ....[0]....
.L_40:
        /*004c*/ 	.word	0x00000cb0


	//   ....[1]....
        /*0050*/ 	.word	0x00000ce0


	//----- nvinfo : EIATTR_VRC_CTA_INIT_COUNT
	.align		4
.L_41:
        /*0054*/ 	.byte	0x02, 0x4a
	.zero		1
	.zero		1


	//----- nvinfo : EIATTR_EXIT_INSTR_OFFSETS
	.align		4
        /*0058*/ 	.byte	0x04, 0x1c
        /*005a*/ 	.short	(.L_43 - .L_42)


	//   ....[0]....
.L_42:
        /*005c*/ 	.word	0x00000060


	//   ....[1]....
        /*0060*/ 	.word	0x00000d70


	//   ....[2]....
        /*0064*/ 	.word	0x00000dc0


	//----- nvinfo : EIATTR_CBANK_PARAM_SIZE
	.align		4
.L_43:
        /*0068*/ 	.byte	0x03, 0x19
        /*006a*/ 	.short	0x0018


	//----- nvinfo : EIATTR_PARAM_CBANK
	.align		4
        /*006c*/ 	.byte	0x04, 0x0a
        /*006e*/ 	.short	(.L_45 - .L_44)
	.align		4
.L_44:
        /*0070*/ 	.word	index@(.nv.constant0._Z21Multiply_smart_stringPiS_S_)
        /*0074*/ 	.short	0x0380
        /*0076*/ 	.short	0x0018


	//----- nvinfo : EIATTR_SW_WAR
	.align		4
.L_45:
        /*0078*/ 	.byte	0x04, 0x36
        /*007a*/ 	.short	(.L_47 - .L_46)
.L_46:
        /*007c*/ 	.word	0x00000008
.L_47:


//--------------------- .nv.info._Z8MultiplyPiS_S_ --------------------------
	.section	.nv.info._Z8MultiplyPiS_S_,"",@"SHT_CUDA_INFO"
	.sectionflags	@""
	.align	4


	//----- nvinfo : EIATTR_CUDA_API_VERSION
	.align		4
        /*0000*/ 	.byte	0x04, 0x37
        /*0002*/ 	.short	(.L_49 - .L_48)
.L_48:
        /*0004*/ 	.word	0x00000082


	//----- nvinfo : EIATTR_KPARAM_INFO
	.align		4
.L_49:
        /*0008*/ 	.byte	0x04, 0x17
        /*000a*/ 	.short	(.L_51 - .L_50)
.L_50:
        /*000c*/ 	.word	0x00000000
        /*0010*/ 	.short	0x0002
        /*0012*/ 	.short	0x0010
        /*0014*/ 	.byte	0x00, 0xf5, 0x21, 0x00


	//----- nvinfo : EIATTR_KPARAM_INFO
	.align		4
.L_51:
        /*0018*/ 	.byte	0x04, 0x17
        /*001a*/ 	.short	(.L_53 - .L_52)
.L_52:
        /*001c*/ 	.word	0x00000000
        /*0020*/ 	.short	0x0001
        /*0022*/ 	.short	0x0008
        /*0024*/ 	.byte	0x00, 0xf5, 0x21, 0x00


	//----- nvinfo : EIATTR_KPARAM_INFO
	.align		4
.L_53:
        /*0028*/ 	.byte	0x04, 0x17
        /*002a*/ 	.short	(.L_55 - .L_54)
.L_54:
        /*002c*/ 	.word	0x00000000
        /*0030*/ 	.short	0x0000
        /*0032*/ 	.short	0x0000
        /*0034*/ 	.byte	0x00, 0xf5, 0x21, 0x00


	//----- nvinfo : EIATTR_SPARSE_MMA_MASK
	.align		4
.L_55:
        /*0038*/ 	.byte	0x03, 0x50
        /*003a*/ 	.short	0x0000


	//----- nvinfo : EIATTR_MAXREG_COUNT
	.align		4
        /*003c*/ 	.byte	0x03, 0x1b
        /*003e*/ 	.short	0x00ff


	//----- nvinfo : EIATTR_MERCURY_ISA_VERSION
	.align		4
        /*0040*/ 	.byte	0x03, 0x5f
        /*0042*/ 	.short	0x0101


	//----- nvinfo : EIATTR_VRC_CTA_INIT_COUNT
	.align		4
        /*0044*/ 	.byte	0x02, 0x4a
	.zero		1
	.zero		1


	//----- nvinfo : EIATTR_EXIT_INSTR_OFFSETS
	.align		4
        /*0048*/ 	.byte	0x04, 0x1c
        /*004a*/ 	.short	(.L_57 - .L_56)


	//   ....[0]....
.L_56:
        /*004c*/ 	.word	0x00000060


	//   ....[1]....
        /*0050*/ 	.word	0x000004e0


	//----- nvinfo : EIATTR_CBANK_PARAM_SIZE
	.align		4
.L_57:
        /*0054*/ 	.byte	0x03, 0x19
        /*0056*/ 	.short	0x0018


	//----- nvinfo : EIATTR_PARAM_CBANK
	.align		4
        /*0058*/ 	.byte	0x04, 0x0a
        /*005a*/ 	.short	(.L_59 - .L_58)
	.align		4
.L_58:
        /*005c*/ 	.word	index@(.nv.constant0._Z8MultiplyPiS_S_)
        /*0060*/ 	.short	0x0380
        /*0062*/ 	.short	0x0018


	//----- nvinfo : EIATTR_SW_WAR
	.align		4
.L_59:
        /*0064*/ 	.byte	0x04, 0x36
        /*0066*/ 	.short	(.L_61 - .L_60)
.L_60:
        /*0068*/ 	.word	0x00000008
.L_61:


//--------------------- .nv.callgraph             --------------------------
	.section	.nv.callgraph,"",@"SHT_CUDA_CALLGRAPH"
	.align	4
	.sectionentsize	8
	.align		4
        /*0000*/ 	.word	0x00000000
	.align		4
        /*0004*/ 	.word	0xffffffff
	.align		4
        /*0008*/ 	.word	0x00000000
	.align		4
        /*000c*/ 	.word	0xfffffffe
	.align		4
        /*0010*/ 	.word	0x00000000
	.align		4
        /*0014*/ 	.word	0xfffffffd
	.align		4
        /*0018*/ 	.word	0x00000000
	.align		4
        /*001c*/ 	.word	0xfffffffc


//--------------------- .text._Z21Multiply_smart_columnPiS_S_ --------------------------
	.section	.text._Z21Multiply_smart_columnPiS_S_,"ax",@progbits
	.align	128
        .global         _Z21Multiply_smart_columnPiS_S_
        .type           _Z21Multiply_smart_columnPiS_S_,@function
        .size           _Z21Multiply_smart_columnPiS_S_,(.L_x_11 - _Z21Multiply_smart_columnPiS_S_)
        .other          _Z21Multiply_smart_columnPiS_S_,@"STO_CUDA_ENTRY STV_DEFAULT"
_Z21Multiply_smart_columnPiS_S_:
.text._Z21Multiply_smart_columnPiS_S_:
[----:B------:R-:W-:Y:S01]  /*0000*/  LDC R1, c[0x0][0x37c] ;  /* 0x0000df00ff017b82 */ /* 0x000fe20000000800 */
[----:B------:R-:W0:Y:S07]  /*0010*/  LDCU UR6, c[0x0][0x360] ;  /* 0x00006c00ff0677ac */ /* 0x000e2e0008000800 */
[----:B------:R-:W0:Y:S01]  /*0020*/  LDC R5, c[0x0][0x370] ;  /* 0x0000dc00ff057b82 */ /* 0x000e220000000800 */
[----:B------:R-:W-:Y:S02]  /*0030*/  HFMA2 R2, -RZ, RZ, 0, 0 ;  /* 0x00000000ff027431 */ /* 0x000fe400000001ff */
[----:B------:R-:W-:Y:S01]  /*0040*/  IMAD.MOV.U32 R12, RZ, RZ, RZ ;  /* 0x000000ffff0c7224 */ /* 0x000fe200078e00ff */
[----:B------:R-:W-:Y:S01]  /*0050*/  UMOV UR4, 0x400 ;  /* 0x0000040000047882 */ /* 0x000fe20000000000 */
[----:B------:R-:W1:Y:S03]  /*0060*/  LDCU.64 UR8, c[0x0][0x358] ;  /* 0x00006b00ff0877ac */ /* 0x000e660008000a00 */
[----:B------:R-:W2:Y:S01]  /*0070*/  S2UR UR5, SR_CgaCtaId ;  /* 0x00000000000579c3 */ /* 0x000ea20000008800 */
[----:B0-----:R-:W-:-:S05]  /*0080*/  IMAD R0, R5, UR6, RZ ;  /* 0x0000000605007c24 */ /* 0x001fca000f8e02ff */
[----:B------:R-:W-:Y:S01]  /*0090*/  SHF.R.S32.HI R3, RZ, 0x1f, R0 ;  /* 0x0000001fff037819 */ /* 0x000fe20000011400 */
[----:B--2---:R-:W-:-:S03]  /*00a0*/  ULEA UR4, UR5, UR4, 0x18 ;  /* 0x0000000405047291 */ /* 0x004fc6000f8ec0ff */
[----:B------:R-:W-:-:S04]  /*00b0*/  LEA.HI R3, R3, R0, RZ, 0x4 ;  /* 0x0000000003037211 */ /* 0x000fc800078f20ff */
[----:B------:R-:W-:-:S04]  /*00c0*/  SHF.R.S32.HI R6, RZ, 0x4, R3 ;  /* 0x00000004ff067819 */ /* 0x000fc80000011403 */
[-C--:B------:R-:W-:Y:S02]  /*00d0*/  IABS R8, R6.reuse ;  /* 0x0000000600087213 */ /* 0x080fe40000000000 */
[----:B------:R-:W-:Y:S02]  /*00e0*/  IABS R9, R6 ;  /* 0x0000000600097213 */ /* 0x000fe40000000000 */
[----:B------:R-:W0:Y:S03]  /*00f0*/  I2F.RP R4, R8 ;  /* 0x0000000800047306 */ /* 0x000e260000209400 */
[----:B------:R-:W-:-:S05]  /*0100*/  IMAD.MOV R9, RZ, RZ, -R9 ;  /* 0x000000ffff097224 */ /* 0x000fca00078e0a09 */
[----:B0-----:R-:W0:Y:S02]  /*0110*/  MUFU.RCP R4, R4 ;  /* 0x0000000400047308 */ /* 0x001e240000001000 */
[----:B0-----:R-:W-:-:S06]  /*0120*/  VIADD R3, R4, 0xffffffe ;  /* 0x0ffffffe04037836 */ /* 0x001fcc0000000000 */
[----:B------:R-:W0:Y:S02]  /*0130*/  F2I.FTZ.U32.TRUNC.NTZ R3, R3 ;  /* 0x0000000300037305 */ /* 0x000e24000021f000 */
[----:B0-----:R-:W-:-:S04]  /*0140*/  IMAD.MOV R7, RZ, RZ, -R3 ;  /* 0x000000ffff077224 */ /* 0x001fc800078e0a03 */
[----:B------:R-:W-:-:S04]  /*0150*/  IMAD R7, R7, R8, RZ ;  /* 0x0000000807077224 */ /* 0x000fc800078e02ff */
[----:B------:R-:W-:Y:S02]  /*0160*/  IMAD.HI.U32 R7, R3, R7, R2 ;  /* 0x0000000703077227 */ /* 0x000fe400078e0002 */
[----:B------:R-:W0:Y:S04]  /*0170*/  S2R R2, SR_TID.X ;  /* 0x0000000000027919 */ /* 0x000e280000002100 */
[----:B------:R-:W-:-:S04]  /*0180*/  IMAD.HI.U32 R4, R7, 0x190000, RZ ;  /* 0x0019000007047827 */ /* 0x000fc800078e00ff */
[----:B------:R-:W-:-:S05]  /*0190*/  IMAD R3, R4, R9, 0x190000 ;  /* 0x0019000004037424 */ /* 0x000fca00078e0209 */
[----:B------:R-:W-:-:S13]  /*01a0*/  ISETP.GT.U32.AND P3, PT, R8, R3, PT ;  /* 0x000000030800720c */ /* 0x000fda0003f64070 */
[-C--:B------:R-:W-:Y:S01]  /*01b0*/  @!P3 IADD3 R3, PT, PT, R3, -R8.reuse, RZ ;  /* 0x800000080303b210 */ /* 0x080fe20007ffe0ff */
[----:B------:R-:W-:Y:S01]  /*01c0*/  @!P3 VIADD R4, R4, 0x1 ;  /* 0x000000010404b836 */ /* 0x000fe20000000000 */
[C---:B------:R-:W-:Y:S02]  /*01d0*/  ISETP.NE.AND P3, PT, R6.reuse, RZ, PT ;  /* 0x000000ff0600720c */ /* 0x040fe40003f65270 */
[----:B------:R-:W-:Y:S02]  /*01e0*/  ISETP.GE.U32.AND P1, PT, R3, R8, PT ;  /* 0x000000080300720c */ /* 0x000fe40003f26070 */
[----:B------:R-:W-:Y:S02]  /*01f0*/  LOP3.LUT R3, R6, 0x190000, RZ, 0x3c, !PT ;  /* 0x0019000006037812 */ /* 0x000fe400078e3cff */
[----:B0-----:R-:W-:Y:S02]  /*0200*/  ISETP.GT.U32.AND P0, PT, R2, 0xf, PT ;  /* 0x0000000f0200780c */ /* 0x001fe40003f04070 */
[----:B------:R-:W-:-:S02]  /*0210*/  ISETP.GE.AND P2, PT, R3, RZ, PT ;  /* 0x000000ff0300720c */ /* 0x000fc40003f46270 */
[----:B------:R-:W-:-:S05]  /*0220*/  SHF.L.U32 R3, R2, 0x2, RZ ;  /* 0x0000000202037819 */ /* 0x000fca00000006ff */
[----:B------:R-:W-:-:S04]  /*0230*/  @P1 VIADD R4, R4, 0x1 ;  /* 0x0000000104041836 */ /* 0x000fc80000000000 */
[----:B------:R0:W-:Y:S02]  /*0240*/  @!P0 STS [R3+UR4], RZ ;  /* 0x000000ff03008988 */ /* 0x0001e40008000804 */
[----:B------:R-:W-:Y:S02]  /*0250*/  @!P2 IADD3 R4, PT, PT, -R4, RZ, RZ ;  /* 0x000000ff0404a210 */ /* 0x000fe40007ffe1ff */
[----:B------:R-:W-:-:S04]  /*0260*/  @!P3 LOP3.LUT R4, RZ, R6, RZ, 0x33, !PT ;  /* 0x00000006ff04b212 */ /* 0x000fc800078e33ff */
[----:B------:R-:W-:-:S13]  /*0270*/  ISETP.GE.AND P1, PT, R4, 0x1, PT ;  /* 0x000000010400780c */ /* 0x000fda0003f26270 */
[----:B01----:R-:W-:Y:S05]  /*0280*/  @!P1 BRA `(.L_x_0) ;  /* 0x0000000800dc9947 */ /* 0x003fea0003800000 */
[----:B------:R-:W0:Y:S01]  /*0290*/  S2R R10, SR_CTAID.X ;  /* 0x00000000000a7919 */ /* 0x000e220000002500 */
[C---:B------:R-:W-:Y:S01]  /*02a0*/  ISETP.GE.U32.AND P1, PT, R4.reuse, 0x8, PT ;  /* 0x000000080400780c */ /* 0x040fe20003f26070 */
[----:B------:R-:W-:Y:S01]  /*02b0*/  IMAD.MOV.U32 R12, RZ, RZ, RZ ;  /* 0x000000ffff0c7224 */ /* 0x000fe200078e00ff */
[----:B------:R-:W-:Y:S02]  /*02c0*/  LOP3.LUT R6, R4, 0x7, RZ, 0xc0, !PT ;  /* 0x0000000704067812 */ /* 0x000fe400078ec0ff */
[----:B------:R-:W-:Y:S02]  /*02d0*/  MOV R7, RZ ;  /* 0x000000ff00077202 */ /* 0x000fe40000000f00 */
[----:B------:R-:W-:Y:S01]  /*02e0*/  ISETP.NE.AND P2, PT, R6, RZ, PT ;  /* 0x000000ff0600720c */ /* 0x000fe20003f45270 */
[----:B0-----:R-:W-:-:S06]  /*02f0*/  IMAD R8, R10, UR6, R2 ;  /* 0x000000060a087c24 */ /* 0x001fcc000f8e0202 */
[----:B------:R-:W-:Y:S06]  /*0300*/  @!P1 BRA `(.L_x_1) ;  /* 0x00000004007c9947 */ /* 0x000fec0003800000 */
[----:B------:R-:W-:Y:S01]  /*0310*/  IADD3 R11, PT, PT, R10, R5, RZ ;  /* 0x000000050a0b7210 */ /* 0x000fe20007ffe0ff */
[C-C-:B------:R-:W-:Y:S01]  /*0320*/  IMAD R9, R5.reuse, 0x2, R10.reuse ;  /* 0x0000000205097824 */ /* 0x140fe200078e020a */
[C---:B------:R-:W-:Y:S01]  /*0330*/  LEA R23, R5.reuse, R10, 0x2 ;  /* 0x0000000a05177211 */ /* 0x040fe200078e10ff */
[C-C-:B------:R-:W-:Y:S01]  /*0340*/  IMAD R13, R5.reuse, 0x3, R10.reuse ;  /* 0x00000003050d7824 */ /* 0x140fe200078e020a */
[----:B------:R-:W-:Y:S01]  /*0350*/  LOP3.LUT R7, R4, 0x7ffffff8, RZ, 0xc0, !PT ;  /* 0x7ffffff804077812 */ /* 0x000fe200078ec0ff */
[C-C-:B------:R-:W-:Y:S02]  /*0360*/  IMAD R25, R5.reuse, 0x5, R10.reuse ;  /* 0x0000000505197824 */ /* 0x140fe400078e020a */
[C-C-:B------:R-:W-:Y:S02]  /*0370*/  IMAD R27, R5.reuse, 0x6, R10.reuse ;  /* 0x00000006051b7824 */ /* 0x140fe400078e020a */
[----:B------:R-:W-:Y:S01]  /*0380*/  IMAD R29, R5, 0x7, R10 ;  /* 0x00000007051d7824 */ /* 0x000fe200078e020a */
[----:B------:R-:W-:Y:S01]  /*0390*/  MOV R10, R8 ;  /* 0x00000008000a7202 */ /* 0x000fe20000000f00 */
[----:B------:R-:W-:-:S02]  /*03a0*/  IMAD R5, R9, UR6, R2 ;  /* 0x0000000609057c24 */ /* 0x000fc4000f8e0202 */
[----:B------:R-:W-:Y:S02]  /*03b0*/  IMAD.MOV.U32 R12, RZ, RZ, RZ ;  /* 0x000000ffff0c7224 */ /* 0x000fe400078e00ff */
[--C-:B------:R-:W-:Y:S02]  /*03c0*/  IMAD R11, R11, UR6, R2.reuse ;  /* 0x000000060b0b7c24 */ /* 0x100fe4000f8e0202 */
[--C-:B------:R-:W-:Y:S02]  /*03d0*/  IMAD R13, R13, UR6, R2.reuse ;  /* 0x000000060d0d7c24 */ /* 0x100fe4000f8e0202 */
[--C-:B------:R-:W-:Y:S02]  /*03e0*/  IMAD R23, R23, UR6, R2.reuse ;  /* 0x0000000617177c24 */ /* 0x100fe4000f8e0202 */
[--C-:B------:R-:W-:Y:S02]  /*03f0*/  IMAD R25, R25, UR6, R2.reuse ;  /* 0x0000000619197c24 */ /* 0x100fe4000f8e0202 */
[----:B------:R-:W-:-:S02]  /*0400*/  IMAD R27, R27, UR6, R2 ;  /* 0x000000061b1b7c24 */ /* 0x000fc4000f8e0202 */
[----:B------:R-:W-:Y:S02]  /*0410*/  IMAD R29, R29, UR6, R2 ;  /* 0x000000061d1d7c24 */ /* 0x000fe4000f8e0202 */
[----:B------:R-:W-:-:S07]  /*0420*/  IMAD.MOV R9, RZ, RZ, -R7 ;  /* 0x000000ffff097224 */ /* 0x000fce00078e0a07 */
.L_x_2:
[----:B------:R-:W0:Y:S01]  /*0430*/  LDC.64 R14, c[0x0][0x380] ;  /* 0x0000e000ff0e7b82 */ /* 0x000e220000000a00 */
[----:B------:R-:W-:-:S04]  /*0440*/  SHF.R.S32.HI R17, RZ, 0x1f, R10 ;  /* 0x0000001fff117819 */ /* 0x000fc8000001140a */
[----:B------:R-:W-:-:S03]  /*0450*/  LEA.HI R17, R17, R10, RZ, 0x4 ;  /* 0x0000000a11117211 */ /* 0x000fc600078f20ff */
[----:B------:R-:W1:Y:S01]  /*0460*/  LDC.64 R18, c[0x0][0x388] ;  /* 0x0000e200ff127b82 */ /* 0x000e620000000a00 */
[----:B------:R-:W-:Y:S01]  /*0470*/  SHF.R.S32.HI R17, RZ, 0x4, R17 ;  /* 0x00000004ff117819 */ /* 0x000fe20000011411 */
[----:B0-----:R-:W-:-:S06]  /*0480*/  IMAD.WIDE R20, R10, 0x4, R14 ;  /* 0x000000040a147825 */ /* 0x001fcc00078e020e */
[----:B------:R-:W2:Y:S01]  /*0490*/  LDG.E R21, desc[UR8][R20.64] ;  /* 0x0000000814157981 */ /* 0x000ea2000c1e1900 */
[----:B-1----:R-:W-:-:S06]  /*04a0*/  IMAD.WIDE R16, R17, 0x4, R18 ;  /* 0x0000000411107825 */ /* 0x002fcc00078e0212 */
[----:B------:R-:W2:Y:S01]  /*04b0*/  LDG.E R16, desc[UR8][R16.64] ;  /* 0x0000000810107981 */ /* 0x000ea2000c1e1900 */
[----:B------:R-:W-:-:S04]  /*04c0*/  SHF.R.S32.HI R22, RZ, 0x1f, R11 ;  /* 0x0000001fff167819 */ /* 0x000fc8000001140b */
[----:B------:R-:W-:Y:S02]  /*04d0*/  LEA.HI R22, R22, R11, RZ, 0x4 ;  /* 0x0000000b16167211 */ /* 0x000fe400078f20ff */
[----:B------:R-:W-:Y:S02]  /*04e0*/  SHF.R.S32.HI R24, RZ, 0x1f, R5 ;  /* 0x0000001fff187819 */ /* 0x000fe40000011405 */
[----:B------:R-:W-:Y:S02]  /*04f0*/  SHF.R.S32.HI R22, RZ, 0x4, R22 ;  /* 0x00000004ff167819 */ /* 0x000fe40000011416 */
[----:B------:R-:W-:-:S04]  /*0500*/  LEA.HI R24, R24, R5, RZ, 0x4 ;  /* 0x0000000518187211 */ /* 0x000fc800078f20ff */
[----:B------:R-:W-:Y:S01]  /*0510*/  SHF.R.S32.HI R26, RZ, 0x4, R24 ;  /* 0x00000004ff1a7819 */ /* 0x000fe20000011418 */
[----:B--2---:R-:W-:Y:S02]  /*0520*/  IMAD R12, R21, R16, R12 ;  /* 0x00000010150c7224 */ /* 0x004fe400078e020c */
[----:B------:R-:W-:-:S04]  /*0530*/  IMAD.WIDE R16, R22, 0x4, R18 ;  /* 0x0000000416107825 */ /* 0x000fc800078e0212 */
[----:B------:R-:W-:Y:S01]  /*0540*/  IMAD.WIDE R20, R11, 0x4, R14 ;  /* 0x000000040b147825 */ /* 0x000fe200078e020e */
[----:B------:R0:W2:Y:S04]  /*0550*/  LDG.E R22, desc[UR8][R16.64] ;  /* 0x0000000810167981 */ /* 0x0000a8000c1e1900 */
[----:B------:R1:W2:Y:S01]  /*0560*/  LDG.E R24, desc[UR8][R20.64] ;  /* 0x0000000814187981 */ /* 0x0002a2000c1e1900 */
[----:B0-----:R-:W-:-:S04]  /*0570*/  IMAD.WIDE R16, R26, 0x4, R18 ;  /* 0x000000041a107825 */ /* 0x001fc800078e0212 */
[--C-:B-1----:R-:W-:Y:S01]  /*0580*/  IMAD.WIDE R20, R5, 0x4, R14.reuse ;  /* 0x0000000405147825 */ /* 0x102fe200078e020e */
[----:B------:R-:W3:Y:S04]  /*0590*/  LDG.E R26, desc[UR8][R16.64] ;  /* 0x00000008101a7981 */ /* 0x000ee8000c1e1900 */
[----:B------:R0:W3:Y:S02]  /*05a0*/  LDG.E R28, desc[UR8][R20.64] ;  /* 0x00000008141c7981 */ /* 0x0000e4000c1e1900 */
[----:B0-----:R-:W-:-:S06]  /*05b0*/  IMAD.WIDE R20, R13, 0x4, R14 ;  /* 0x000000040d147825 */ /* 0x001fcc00078e020e */
[----:B------:R-:W4:Y:S01]  /*05c0*/  LDG.E R21, desc[UR8][R20.64] ;  /* 0x0000000814157981 */ /* 0x000f22000c1e1900 */
[----:B--2---:R-:W-:Y:S01]  /*05d0*/  IMAD R12, R24, R22, R12 ;  /* 0x00000016180c7224 */ /* 0x004fe200078e020c */
[----:B------:R-:W-:Y:S02]  /*05e0*/  SHF.R.S32.HI R22, RZ, 0x1f, R13 ;  /* 0x0000001fff167819 */ /* 0x000fe4000001140d */
[----:B------:R-:W-:Y:S02]  /*05f0*/  SHF.R.S32.HI R24, RZ, 0x1f, R23 ;  /* 0x0000001fff187819 */ /* 0x000fe40000011417 */
[----:B------:R-:W-:Y:S02]  /*0600*/  LEA.HI R22, R22, R13, RZ, 0x4 ;  /* 0x0000000d16167211 */ /* 0x000fe400078f20ff */
[----:B------:R-:W-:Y:S02]  /*0610*/  LEA.HI R24, R24, R23, RZ, 0x4 ;  /* 0x0000001718187211 */ /* 0x000fe400078f20ff */
[----:B------:R-:W-:-:S02]  /*0620*/  SHF.R.S32.HI R22, RZ, 0x4, R22 ;  /* 0x00000004ff167819 */ /* 0x000fc40000011416 */
[----:B------:R-:W-:-:S03]  /*0630*/  SHF.R.S32.HI R24, RZ, 0x4, R24 ;  /* 0x00000004ff187819 */ /* 0x000fc60000011418 */
[----:B------:R-:W-:-:S05]  /*0640*/  IMAD.WIDE R16, R22, 0x4, R18 ;  /* 0x0000000416107825 */ /* 0x000fca00078e0212 */
[----:B------:R0:W4:Y:S02]  /*0650*/  LDG.E R22, desc[UR8][R16.64] ;  /* 0x0000000810167981 */ /* 0x000124000c1e1900 */
[----:B0-----:R-:W-:-:S05]  /*0660*/  IMAD.WIDE R16, R24, 0x4, R18 ;  /* 0x0000000418107825 */ /* 0x001fca00078e0212 */
[----:B------:R0:W2:Y:S01]  /*0670*/  LDG.E R24, desc[UR8][R16.64] ;  /* 0x0000000810187981 */ /* 0x0000a2000c1e1900 */
[----:B---3--:R-:W-:Y:S02]  /*0680*/  IMAD R12, R28, R26, R12 ;  /* 0x0000001a1c0c7224 */ /* 0x008fe400078e020c */
[----:B0-----:R-:W-:-:S05]  /*0690*/  IMAD.WIDE R16, R23, 0x4, R14 ;  /* 0x0000000417107825 */ /* 0x001fca00078e020e */
[----:B------:R0:W2:Y:S02]  /*06a0*/  LDG.E R26, desc[UR8][R16.64] ;  /* 0x00000008101a7981 */ /* 0x0000a4000c1e1900 */
[----:B0-----:R-:W-:-:S04]  /*06b0*/  IMAD.WIDE R16, R25, 0x4, R14 ;  /* 0x0000000419107825 */ /* 0x001fc800078e020e */
[----:B----4-:R-:W-:Y:S01]  /*06c0*/  IMAD R12, R21, R22, R12 ;  /* 0x00000016150c7224 */ /* 0x010fe200078e020c */
[----:B------:R-:W-:-:S04]  /*06d0*/  SHF.R.S32.HI R22, RZ, 0x1f, R25 ;  /* 0x0000001fff167819 */ /* 0x000fc80000011419 */
[----:B------:R-:W-:-:S04]  /*06e0*/  LEA.HI R22, R22, R25, RZ, 0x4 ;  /* 0x0000001916167211 */ /* 0x000fc800078f20ff */
[----:B------:R-:W-:-:S05]  /*06f0*/  SHF.R.S32.HI R22, RZ, 0x4, R22 ;  /* 0x00000004ff167819 */ /* 0x000fca0000011416 */
[----:B------:R-:W-:-:S04]  /*0700*/  IMAD.WIDE R20, R22, 0x4, R18 ;  /* 0x0000000416147825 */ /* 0x000fc800078e0212 */
[----:B--2---:R-:W-:Y:S01]  /*0710*/  IMAD R12, R26, R24, R12 ;  /* 0x000000181a0c7224 */ /* 0x004fe200078e020c */
[----:B------:R-:W-:Y:S02]  /*0720*/  SHF.R.S32.HI R24, RZ, 0x1f, R27 ;  /* 0x0000001fff187819 */ /* 0x000fe4000001141b */
[----:B------:R-:W-:Y:S02]  /*0730*/  SHF.R.S32.HI R26, RZ, 0x1f, R29 ;  /* 0x0000001fff1a7819 */ /* 0x000fe4000001141d */
[----:B------:R-:W-:Y:S02]  /*0740*/  LEA.HI R22, R24, R27, RZ, 0x4 ;  /* 0x0000001b18167211 */ /* 0x000fe400078f20ff */
[----:B------:R-:W-:Y:S01]  /*0750*/  LEA.HI R28, R26, R29, RZ, 0x4 ;  /* 0x0000001d1a1c7211 */ /* 0x000fe200078f20ff */
[----:B------:R0:W2:Y:S01]  /*0760*/  LDG.E R24, desc[UR8][R20.64] ;  /* 0x0000000814187981 */ /* 0x0000a2000c1e1900 */
[----:B------:R-:W-:Y:S02]  /*0770*/  SHF.R.S32.HI R26, RZ, 0x4, R22 ;  /* 0x00000004ff1a7819 */ /* 0x000fe40000011416 */
[----:B------:R-:W-:Y:S01]  /*0780*/  SHF.R.S32.HI R28, RZ, 0x4, R28 ;  /* 0x00000004ff1c7819 */ /* 0x000fe2000001141c */
[----:B------:R1:W2:Y:S01]  /*0790*/  LDG.E R22, desc[UR8][R16.64] ;  /* 0x0000000810167981 */ /* 0x0002a2000c1e1900 */
[----:B0-----:R-:W-:-:S04]  /*07a0*/  IMAD.WIDE R20, R27, 0x4, R14 ;  /* 0x000000041b147825 */ /* 0x001fc800078e020e */
[----:B-1----:R-:W-:-:S04]  /*07b0*/  IMAD.WIDE R16, R26, 0x4, R18 ;  /* 0x000000041a107825 */ /* 0x002fc800078e0212 */
[----:B------:R-:W-:Y:S01]  /*07c0*/  IMAD.WIDE R18, R28, 0x4, R18 ;  /* 0x000000041c127825 */ /* 0x000fe200078e0212 */
[----:B------:R-:W3:Y:S03]  /*07d0*/  LDG.E R26, desc[UR8][R16.64] ;  /* 0x00000008101a7981 */ /* 0x000ee6000c1e1900 */
[----:B------:R-:W-:Y:S01]  /*07e0*/  IMAD.WIDE R14, R29, 0x4, R14 ;  /* 0x000000041d0e7825 */ /* 0x000fe200078e020e */
[----:B------:R-:W3:Y:S04]  /*07f0*/  LDG.E R28, desc[UR8][R20.64] ;  /* 0x00000008141c7981 */ /* 0x000ee8000c1e1900 */
[----:B------:R-:W4:Y:S04]  /*0800*/  LDG.E R18, desc[UR8][R18.64] ;  /* 0x0000000812127981 */ /* 0x000f28000c1e1900 */
[----:B------:R-:W4:Y:S01]  /*0810*/  LDG.E R15, desc[UR8][R14.64] ;  /* 0x000000080e0f7981 */ /* 0x000f22000c1e1900 */
[----:B------:R-:W-:-:S04]  /*0820*/  IADD3 R9, PT, PT, R9, 0x8, RZ ;  /* 0x0000000809097810 */ /* 0x000fc80007ffe0ff */
[----:B------:R-:W-:Y:S01]  /*0830*/  ISETP.NE.AND P1, PT, R9, RZ, PT ;  /* 0x000000ff0900720c */ /* 0x000fe20003f25270 */
[C---:B------:R-:W-:Y:S01]  /*0840*/  IMAD R11, R0.reuse, 0x8, R11 ;  /* 0x00000008000b7824 */ /* 0x040fe200078e020b */
[C---:B------:R-:W-:Y:S01]  /*0850*/  LEA R5, R0.reuse, R5, 0x3 ;  /* 0x0000000500057211 */ /* 0x040fe200078e18ff */
[C---:B------:R-:W-:Y:S01]  /*0860*/  IMAD R13, R0.reuse, 0x8, R13 ;  /* 0x00000008000d7824 */ /* 0x040fe200078e020d */
[C---:B------:R-:W-:Y:S01]  /*0870*/  LEA R23, R0.reuse, R23, 0x3 ;  /* 0x0000001700177211 */ /* 0x040fe200078e18ff */
[C---:B------:R-:W-:Y:S01]  /*0880*/  IMAD R25, R0.reuse, 0x8, R25 ;  /* 0x0000000800197824 */ /* 0x040fe200078e0219 */
[C---:B------:R-:W-:Y:S01]  /*0890*/  LEA R27, R0.reuse, R27, 0x3 ;  /* 0x0000001b001b7211 */ /* 0x040fe200078e18ff */
[C---:B------:R-:W-:Y:S01]  /*08a0*/  IMAD R29, R0.reuse, 0x8, R29 ;  /* 0x00000008001d7824 */ /* 0x040fe200078e021d */
[----:B------:R-:W-:Y:S01]  /*08b0*/  LEA R10, R0, R10, 0x3 ;  /* 0x0000000a000a7211 */ /* 0x000fe200078e18ff */
[----:B--2---:R-:W-:-:S04]  /*08c0*/  IMAD R12, R22, R24, R12 ;  /* 0x00000018160c7224 */ /* 0x004fc800078e020c */
[----:B---3--:R-:W-:-:S04]  /*08d0*/  IMAD R12, R28, R26, R12 ;  /* 0x0000001a1c0c7224 */ /* 0x008fc800078e020c */
[----:B----4-:R-:W-:Y:S01]  /*08e0*/  IMAD R12, R15, R18, R12 ;  /* 0x000000120f0c7224 */ /* 0x010fe200078e020c */
[----:B------:R-:W-:Y:S06]  /*08f0*/  @P1 BRA `(.L_x_2) ;  /* 0xfffffff800cc1947 */ /* 0x000fec000383ffff */
.L_x_1:
[----:B------:R-:W-:Y:S05]  /*0900*/  @!P2 BRA `(.L_x_0) ;  /* 0x00000004003ca947 */ /* 0x000fea0003800000 */
[----:B------:R-:W-:Y:S02]  /*0910*/  ISETP.GE.U32.AND P1, PT, R6, 0x4, PT ;  /* 0x000000040600780c */ /* 0x000fe40003f26070 */
[----:B------:R-:W-:-:S04]  /*0920*/  LOP3.LUT R13, R4, 0x3, RZ, 0xc0, !PT ;  /* 0x00000003040d7812 */ /* 0x000fc800078ec0ff */
[----:B------:R-:W-:-:S07]  /*0930*/  ISETP.NE.AND P2, PT, R13, RZ, PT ;  /* 0x000000ff0d00720c */ /* 0x000fce0003f45270 */
[----:B------:R-:W-:Y:S06]  /*0940*/  @!P1 BRA `(.L_x_3) ;  /* 0x00000000009c9947 */ /* 0x000fec0003800000 */
[----:B------:R-:W0:Y:S01]  /*0950*/  LDC.64 R14, c[0x0][0x388] ;  /* 0x0000e200ff0e7b82 */ /* 0x000e220000000a00 */
[----:B------:R-:W-:-:S04]  /*0960*/  IMAD R23, R0, R7, R8 ;  /* 0x0000000700177224 */ /* 0x000fc800078e0208 */
[--C-:B------:R-:W-:Y:S01]  /*0970*/  IMAD.IADD R21, R0, 0x1, R23.reuse ;  /* 0x0000000100157824 */ /* 0x100fe200078e0217 */
[----:B------:R-:W-:Y:S02]  /*0980*/  SHF.R.S32.HI R6, RZ, 0x1f, R23 ;  /* 0x0000001fff067819 */ /* 0x000fe40000011417 */
[----:B------:R-:W1:Y:S02]  /*0990*/  LDC.64 R10, c[0x0][0x380] ;  /* 0x0000e000ff0a7b82 */ /* 0x000e640000000a00 */
[----:B------:R-:W-:Y:S02]  /*09a0*/  LEA.HI R6, R6, R23, RZ, 0x4 ;  /* 0x0000001706067211 */ /* 0x000fe400078f20ff */
[CC--:B------:R-:W-:Y:S02]  /*09b0*/  IADD3 R19, PT, PT, R0.reuse, R21.reuse, RZ ;  /* 0x0000001500137210 */ /* 0x0c0fe40007ffe0ff */
[----:B------:R-:W-:Y:S02]  /*09c0*/  SHF.R.S32.HI R16, RZ, 0x1f, R21 ;  /* 0x0000001fff107819 */ /* 0x000fe40000011415 */
[----:B------:R-:W-:Y:S01]  /*09d0*/  SHF.R.S32.HI R25, RZ, 0x4, R6 ;  /* 0x00000004ff197819 */ /* 0x000fe20000011406 */
[----:B------:R-:W-:Y:S01]  /*09e0*/  IMAD.IADD R9, R0, 0x1, R19 ;  /* 0x0000000100097824 */ /* 0x000fe200078e0213 */
[----:B------:R-:W-:-:S02]  /*09f0*/  LEA.HI R16, R16, R21, RZ, 0x4 ;  /* 0x0000001510107211 */ /* 0x000fc400078f20ff */
[----:B------:R-:W-:Y:S02]  /*0a00*/  SHF.R.S32.HI R6, RZ, 0x1f, R19 ;  /* 0x0000001fff067819 */ /* 0x000fe40000011413 */
[----:B------:R-:W-:Y:S02]  /*0a10*/  SHF.R.S32.HI R17, RZ, 0x4, R16 ;  /* 0x00000004ff117819 */ /* 0x000fe40000011410 */
[----:B------:R-:W-:Y:S01]  /*0a20*/  LEA.HI R6, R6, R19, RZ, 0x4 ;  /* 0x0000001306067211 */ /* 0x000fe200078f20ff */
[----:B0-----:R-:W-:Y:S01]  /*0a30*/  IMAD.WIDE R24, R25, 0x4, R14 ;  /* 0x0000000419187825 */ /* 0x001fe200078e020e */
[----:B------:R-:W-:Y:S02]  /*0a40*/  SHF.R.S32.HI R16, RZ, 0x1f, R9 ;  /* 0x0000001fff107819 */ /* 0x000fe40000011409 */
[----:B------:R-:W-:Y:S02]  /*0a50*/  SHF.R.S32.HI R27, RZ, 0x4, R6 ;  /* 0x00000004ff1b7819 */ /* 0x000fe40000011406 */
[----:B------:R-:W-:Y:S01]  /*0a60*/  LEA.HI R6, R16, R9, RZ, 0x4 ;  /* 0x0000000910067211 */ /* 0x000fe200078f20ff */
[--C-:B-1----:R-:W-:Y:S01]  /*0a70*/  IMAD.WIDE R22, R23, 0x4, R10.reuse ;  /* 0x0000000417167825 */ /* 0x102fe200078e020a */
[----:B------:R-:W2:Y:S03]  /*0a80*/  LDG.E R24, desc[UR8][R24.64] ;  /* 0x0000000818187981 */ /* 0x000ea6000c1e1900 */
[----:B------:R-:W-:Y:S01]  /*0a90*/  IMAD.WIDE R20, R21, 0x4, R10 ;  /* 0x0000000415147825 */ /* 0x000fe200078e020a */
[----:B------:R0:W2:Y:S03]  /*0aa0*/  LDG.E R5, desc[UR8][R22.64] ;  /* 0x0000000816057981 */ /* 0x0000a6000c1e1900 */
[----:B------:R-:W-:Y:S01]  /*0ab0*/  IMAD.WIDE R16, R17, 0x4, R14 ;  /* 0x0000000411107825 */ /* 0x000fe200078e020e */
[----:B------:R-:W-:Y:S01]  /*0ac0*/  SHF.R.S32.HI R29, RZ, 0x4, R6 ;  /* 0x00000004ff1d7819 */ /* 0x000fe20000011406 */
[----:B------:R-:W3:Y:S02]  /*0ad0*/  LDG.E R20, desc[UR8][R20.64] ;  /* 0x0000000814147981 */ /* 0x000ee4000c1e1900 */
[----:B------:R-:W-:-:S02]  /*0ae0*/  IMAD.WIDE R18, R19, 0x4, R10 ;  /* 0x0000000413127825 */ /* 0x000fc400078e020a */
[----:B------:R-:W3:Y:S02]  /*0af0*/  LDG.E R17, desc[UR8][R16.64] ;  /* 0x0000000810117981 */ /* 0x000ee4000c1e1900 */
[----:B0-----:R-:W-:Y:S02]  /*0b00*/  IMAD.WIDE R22, R27, 0x4, R14 ;  /* 0x000000041b167825 */ /* 0x001fe400078e020e */
[----:B------:R-:W4:Y:S02]  /*0b10*/  LDG.E R18, desc[UR8][R18.64] ;  /* 0x0000000812127981 */ /* 0x000f24000c1e1900 */
[----:B------:R-:W-:Y:S02]  /*0b20*/  IMAD.WIDE R10, R9, 0x4, R10 ;  /* 0x00000004090a7825 */ /* 0x000fe400078e020a */
[----:B------:R-:W4:Y:S02]  /*0b30*/  LDG.E R22, desc[UR8][R22.64] ;  /* 0x0000000816167981 */ /* 0x000f24000c1e1900 */
[----:B------:R-:W-:-:S02]  /*0b40*/  IMAD.WIDE R14, R29, 0x4, R14 ;  /* 0x000000041d0e7825 */ /* 0x000fc400078e020e */
[----:B------:R-:W5:Y:S04]  /*0b50*/  LDG.E R10, desc[UR8][R10.64] ;  /* 0x000000080a0a7981 */ /* 0x000f68000c1e1900 */
[----:B------:R-:W5:Y:S01]  /*0b60*/  LDG.E R14, desc[UR8][R14.64] ;  /* 0x000000080e0e7981 */ /* 0x000f62000c1e1900 */
[----:B------:R-:W-:Y:S01]  /*0b70*/  IADD3 R7, PT, PT, R7, 0x4, RZ ;  /* 0x0000000407077810 */ /* 0x000fe20007ffe0ff */
[----:B--2---:R-:W-:-:S04]  /*0b80*/  IMAD R5, R5, R24, R12 ;  /* 0x0000001805057224 */ /* 0x004fc800078e020c */
[----:B---3--:R-:W-:-:S04]  /*0b90*/  IMAD R5, R20, R17, R5 ;  /* 0x0000001114057224 */ /* 0x008fc800078e0205 */
[----:B----4-:R-:W-:-:S04]  /*0ba0*/  IMAD R5, R18, R22, R5 ;  /* 0x0000001612057224 */ /* 0x010fc800078e0205 */
[----:B-----5:R-:W-:-:S07]  /*0bb0*/  IMAD R12, R10, R14, R5 ;  /* 0x0000000e0a0c7224 */ /* 0x020fce00078e0205 */
.L_x_3:
[----:B------:R-:W-:Y:S05]  /*0bc0*/  @!P2 BRA `(.L_x_0) ;  /* 0x00000000008ca947 */ /* 0x000fea0003800000 */
[----:B------:R-:W-:Y:S01]  /*0bd0*/  ISETP.NE.AND P1, PT, R13, 0x1, PT ;  /* 0x000000010d00780c */ /* 0x000fe20003f25270 */
[----:B------:R-:W0:Y:S01]  /*0be0*/  LDC.64 R16, c[0x0][0x388] ;  /* 0x0000e200ff107b82 */ /* 0x000e220000000a00 */
[----:B------:R-:W-:-:S04]  /*0bf0*/  LOP3.LUT R4, R4, 0x1, RZ, 0xc0, !PT ;  /* 0x0000000104047812 */ /* 0x000fc800078ec0ff */
[----:B------:R-:W-:-:S03]  /*0c00*/  ISETP.NE.U32.AND P2, PT, R4, 0x1, PT ;  /* 0x000000010400780c */ /* 0x000fc60003f45070 */
[----:B------:R-:W1:Y:S04]  /*0c10*/  LDC.64 R14, c[0x0][0x380] ;  /* 0x0000e000ff0e7b82 */ /* 0x000e680000000a00 */
[----:B------:R-:W-:Y:S01]  /*0c20*/  @P1 IMAD R21, R0, R7, R8 ;  /* 0x0000000700151224 */ /* 0x000fe200078e0208 */
[----:B------:R-:W-:-:S03]  /*0c30*/  @P1 IADD3 R7, PT, PT, R7, 0x2, RZ ;  /* 0x0000000207071810 */ /* 0x000fc60007ffe0ff */
[----:B------:R-:W2:Y:S01]  /*0c40*/  LDC.64 R10, c[0x0][0x380] ;  /* 0x0000e000ff0a7b82 */ /* 0x000ea20000000a00 */
[C-C-:B------:R-:W-:Y:S01]  /*0c50*/  @P1 IMAD.IADD R13, R0.reuse, 0x1, R21.reuse ;  /* 0x00000001000d1824 */ /* 0x140fe200078e0215 */
[----:B------:R-:W-:Y:S01]  /*0c60*/  @P1 SHF.R.S32.HI R6, RZ, 0x1f, R21 ;  /* 0x0000001fff061819 */ /* 0x000fe20000011415 */
[----:B------:R-:W-:-:S03]  /*0c70*/  @!P2 IMAD R19, R0, R7, R8 ;  /* 0x000000070013a224 */ /* 0x000fc600078e0208 */
[----:B------:R-:W-:Y:S02]  /*0c80*/  @P1 LEA.HI R6, R6, R21, RZ, 0x4 ;  /* 0x0000001506061211 */ /* 0x000fe400078f20ff */
[----:B------:R-:W3:Y:S01]  /*0c90*/  LDC.64 R4, c[0x0][0x388] ;  /* 0x0000e200ff047b82 */ /* 0x000ee20000000a00 */
[----:B------:R-:W-:Y:S02]  /*0ca0*/  @P1 SHF.R.S32.HI R18, RZ, 0x1f, R13 ;  /* 0x0000001fff121819 */ /* 0x000fe4000001140d */
[----:B------:R-:W-:Y:S02]  /*0cb0*/  @P1 SHF.R.S32.HI R9, RZ, 0x4, R6 ;  /* 0x00000004ff091819 */ /* 0x000fe40000011406 */
[----:B------:R-:W-:Y:S02]  /*0cc0*/  @P1 LEA.HI R18, R18, R13, RZ, 0x4 ;  /* 0x0000000d12121211 */ /* 0x000fe400078f20ff */
[----:B------:R-:W-:Y:S01]  /*0cd0*/  @!P2 SHF.R.S32.HI R0, RZ, 0x1f, R19 ;  /* 0x0000001fff00a819 */ /* 0x000fe20000011413 */
[----:B0-----:R-:W-:Y:S01]  /*0ce0*/  @P1 IMAD.WIDE R8, R9, 0x4, R16 ;  /* 0x0000000409081825 */ /* 0x001fe200078e0210 */
[----:B------:R-:W-:-:S02]  /*0cf0*/  @P1 SHF.R.S32.HI R23, RZ, 0x4, R18 ;  /* 0x00000004ff171819 */ /* 0x000fc40000011412 */
[----:B------:R-:W-:Y:S01]  /*0d00*/  @!P2 LEA.HI R0, R0, R19, RZ, 0x4 ;  /* 0x000000130000a211 */ /* 0x000fe200078f20ff */
[----:B-1----:R-:W-:Y:S02]  /*0d10*/  @P1 IMAD.WIDE R6, R21, 0x4, R14 ;  /* 0x0000000415061825 */ /* 0x002fe400078e020e */
[----:B------:R-:W4:Y:S01]  /*0d20*/  @P1 LDG.E R8, desc[UR8][R8.64] ;  /* 0x0000000808081981 */ /* 0x000f22000c1e1900 */
[----:B------:R-:W-:Y:S01]  /*0d30*/  @!P2 SHF.R.S32.HI R21, RZ, 0x4, R0 ;  /* 0x00000004ff15a819 */ /* 0x000fe20000011400 */
[----:B------:R-:W-:Y:S02]  /*0d40*/  @P1 IMAD.WIDE R16, R23, 0x4, R16 ;  /* 0x0000000417101825 */ /* 0x000fe400078e0210 */
[----:B------:R-:W4:Y:S02]  /*0d50*/  @P1 LDG.E R7, desc[UR8][R6.64] ;  /* 0x0000000806071981 */ /* 0x000f24000c1e1900 */
[----:B------:R-:W-:Y:S02]  /*0d60*/  @P1 IMAD.WIDE R14, R13, 0x4, R14 ;  /* 0x000000040d0e1825 */ /* 0x000fe400078e020e */
[----:B------:R-:W5:Y:S02]  /*0d70*/  @P1 LDG.E R16, desc[UR8][R16.64] ;  /* 0x0000000810101981 */ /* 0x000f64000c1e1900 */
[----:B--2---:R-:W-:-:S02]  /*0d80*/  @!P2 IMAD.WIDE R10, R19, 0x4, R10 ;  /* 0x00000004130aa825 */ /* 0x004fc400078e020a */
[----:B------:R-:W5:Y:S02]  /*0d90*/  @P1 LDG.E R15, desc[UR8][R14.64] ;  /* 0x000000080e0f1981 */ /* 0x000f64000c1e1900 */
[----:B---3--:R-:W-:Y:S02]  /*0da0*/  @!P2 IMAD.WIDE R4, R21, 0x4, R4 ;  /* 0x000000041504a825 */ /* 0x008fe400078e0204 */
[----:B------:R-:W2:Y:S04]  /*0db0*/  @!P2 LDG.E R11, desc[UR8][R10.64] ;  /* 0x000000080a0ba981 */ /* 0x000ea8000c1e1900 */
[----:B------:R-:W2:Y:S01]  /*0dc0*/  @!P2 LDG.E R4, desc[UR8][R4.64] ;  /* 0x000000080404a981 */ /* 0x000ea2000c1e1900 */
[----:B----4-:R-:W-:-:S04]  /*0dd0*/  @P1 IMAD R0, R7, R8, R12 ;  /* 0x0000000807001224 */ /* 0x010fc800078e020c */
[----:B-----5:R-:W-:-:S04]  /*0de0*/  @P1 IMAD R12, R15, R16, R0 ;  /* 0x000000100f0c1224 */ /* 0x020fc800078e0200 */
[----:B--2---:R-:W-:-:S07]  /*0df0*/  @!P2 IMAD R12, R11, R4, R12 ;  /* 0x000000040b0ca224 */ /* 0x004fce00078e020c */
.L_x_0:
[----:B------:R-:W-:Y:S01]  /*0e00*/  BAR.SYNC.DEFER_BLOCKING 0x0 ;  /* 0x0000000000007b1d */ /* 0x000fe20000010000 */
[----:B------:R-:W-:-:S05]  /*0e10*/  LOP3.LUT R5, R3, 0x3c, RZ, 0xc0, !PT ;  /* 0x0000003c03057812 */ /* 0x000fca00078ec0ff */
[----:B------:R0:W-:Y:S02]  /*0e20*/  ATOMS.ADD RZ, [R5+UR4], R12 ;  /* 0x0000000c05ff798c */ /* 0x0001e40008000004 */
[----:B------:R-:W-:Y:S06]  /*0e30*/  BAR.SYNC.DEFER_BLOCKING 0x0 ;  /* 0x0000000000007b1d */ /* 0x000fec0000010000 */
[----:B------:R-:W-:Y:S05]  /*0e40*/  @P0 EXIT ;  /* 0x000000000000094d */ /* 0x000fea0003800000 */
[----:B------:R-:W1:Y:S01]  /*0e50*/  LDS R3, [R3+UR4] ;  /* 0x0000000403037984 */ /* 0x000e620008000800 */
[----:B0-----:R-:W0:Y:S02]  /*0e60*/  LDC.64 R4, c[0x0][0x390] ;  /* 0x0000e400ff047b82 */ /* 0x001e240000000a00 */
[----:B0-----:R-:W-:-:S05]  /*0e70*/  IMAD.WIDE.U32 R4, R2, 0x4, R4 ;  /* 0x0000000402047825 */ /* 0x001fca00078e0004 */
[----:B-1----:R-:W-:Y:S01]  /*0e80*/  REDG.E.ADD.STRONG.GPU desc[UR8][R4.64], R3 ;  /* 0x000000030400798e */ /* 0x002fe2000c12e108 */
[----:B------:R-:W-:Y:S05]  /*0e90*/  EXIT ;  /* 0x000000000000794d */ /* 0x000fea0003800000 */
.L_x_4:
[----:B------:R-:W-:-:S00]  /*0ea0*/  BRA `(.L_x_4) ;  /* 0xfffffffc00fc7947 */ /* 0x000fc0000383ffff */
[----:B------:R-:W-:-:S00]  /*0eb0*/  NOP ;  /* 0x0000000000007918 */ /* 0x000fc00000000000 */
        /* <DEDUP_REMOVED lines=12> */
.L_x_11:


//--------------------- .text._Z21Multiply_smart_stringPiS_S_ --------------------------
	.section	.text._Z21Multiply_smart_stringPiS_S_,"ax",@progbits
	.align	128
        .global         _Z21Multiply_smart_stringPiS_S_
        .type           _Z21Multiply_smart_stringPiS_S_,@function
        .size           _Z21Multiply_smart_stringPiS_S_,(.L_x_12 - _Z21Multiply_smart_stringPiS_S_)
        .other          _Z21Multiply_smart_stringPiS_S_,@"STO_CUDA_ENTRY STV_DEFAULT"
_Z21Multiply_smart_stringPiS_S_:
.text._Z21Multiply_smart_stringPiS_S_:
[----:B------:R-:W-:Y:S01]  /*0000*/  LDC R1, c[0x0][0x37c] ;  /* 0x0000df00ff017b82 */ /* 0x000fe20000000800 */
[----:B------:R-:W0:Y:S01]  /*0010*/  S2R R0, SR_CTAID.X ;  /* 0x0000000000007919 */ /* 0x000e220000002500 */
[----:B------:R-:W0:Y:S01]  /*0020*/  LDCU UR11, c[0x0][0x360] ;  /* 0x00006c00ff0b77ac */ /* 0x000e220008000800 */
[----:B------:R-:W0:Y:S02]  /*0030*/  S2R R3, SR_TID.X ;  /* 0x0000000000037919 */ /* 0x000e240000002100 */
[----:B0-----:R-:W-:-:S05]  /*0040*/  IMAD R2, R0, UR11, R3 ;  /* 0x0000000b00027c24 */ /* 0x001fca000f8e0203 */
[----:B------:R-:W-:-:S13]  /*0050*/  ISETP.GT.AND P0, PT, R2, 0x18ffff, PT ;  /* 0x0018ffff0200780c */ /* 0x000fda0003f04270 */
[----:B------:R-:W-:Y:S05]  /*0060*/  @P0 EXIT ;  /* 0x000000000000094d */ /* 0x000fea0003800000 */
[----:B------:R-:W0:Y:S01]  /*0070*/  I2F.U32.RP R2, UR11 ;  /* 0x0000000b00027d06 */ /* 0x000e220008209000 */
[----:B------:R-:W-:Y:S01]  /*0080*/  UMOV UR4, URZ ;  /* 0x000000ff00047c82 */ /* 0x000fe20008000000 */
[----:B------:R-:W1:Y:S01]  /*0090*/  LDC R15, c[0x0][0x38c] ;  /* 0x0000e300ff0f7b82 */ /* 0x000e620000000800 */
[----:B------:R-:W2:Y:S01]  /*00a0*/  LDCU UR10, c[0x0][0x388] ;  /* 0x00007100ff0a77ac */ /* 0x000ea20008000800 */
[C---:B------:R-:W-:Y:S01]  /*00b0*/  IADD3 R5, PT, PT, R3.reuse, UR11, RZ ;  /* 0x0000000b03057c10 */ /* 0x040fe2000fffe0ff */
[----:B------:R-:W-:Y:S01]  /*00c0*/  HFMA2 R20, -RZ, RZ, 0, 0 ;  /* 0x00000000ff147431 */ /* 0x000fe200000001ff */
[----:B------:R-:W-:Y:S01]  /*00d0*/  LEA R11, R3, R0, 0x4 ;  /* 0x00000000030b7211 */ /* 0x000fe200078e20ff */
[----:B------:R-:W-:Y:S02]  /*00e0*/  UISETP.NE.U32.AND UP2, UPT, UR11, URZ, UPT ;  /* 0x000000ff0b00728c */ /* 0x000fe4000bf45070 */
[----:B------:R-:W-:Y:S01]  /*00f0*/  MOV R6, UR11 ;  /* 0x0000000b00067c02 */ /* 0x000fe20008000f00 */
[----:B------:R-:W-:-:S02]  /*0100*/  UIMAD.WIDE.U32 UR8, UR11, 0x20, URZ ;  /* 0x000000200b0878a5 */ /* 0x000fc4000f8e00ff */
[----:B------:R-:W-:Y:S01]  /*0110*/  MOV R8, UR11 ;  /* 0x0000000b00087c02 */ /* 0x000fe20008000f00 */
[----:B------:R-:W3:Y:S01]  /*0120*/  LDCU.64 UR12, c[0x0][0x358] ;  /* 0x00006b00ff0c77ac */ /* 0x000ee20008000a00 */
[----:B------:R-:W-:Y:S02]  /*0130*/  MOV R10, UR11 ;  /* 0x0000000b000a7c02 */ /* 0x000fe40008000f00 */
[----:B------:R-:W-:Y:S01]  /*0140*/  MOV R14, UR11 ;  /* 0x0000000b000e7c02 */ /* 0x000fe20008000f00 */
[----:B0-----:R-:W0:Y:S01]  /*0150*/  MUFU.RCP R2, R2 ;  /* 0x0000000200027308 */ /* 0x001e220000001000 */
[----:B------:R-:W-:Y:S02]  /*0160*/  MOV R16, UR11 ;  /* 0x0000000b00107c02 */ /* 0x000fe40008000f00 */
[----:B------:R-:W-:Y:S02]  /*0170*/  MOV R18, UR11 ;  /* 0x0000000b00127c02 */ /* 0x000fe40008000f00 */
[----:B------:R-:W-:Y:S01]  /*0180*/  MOV R22, UR11 ;  /* 0x0000000b00167c02 */ /* 0x000fe20008000f00 */
[--C-:B------:R-:W-:Y:S01]  /*0190*/  IMAD R29, R16, 0x50, R11.reuse ;  /* 0x00000050101d7824 */ /* 0x100fe200078e020b */
[----:B------:R-:W-:Y:S01]  /*01a0*/  MOV R24, UR11 ;  /* 0x0000000b00187c02 */ /* 0x000fe20008000f00 */
[----:B------:R-:W-:Y:S01]  /*01b0*/  IMAD R9, R18, 0x60, R11 ;  /* 0x0000006012097824 */ /* 0x000fe200078e020b */
[----:B------:R-:W-:-:S02]  /*01c0*/  MOV R26, UR11 ;  /* 0x0000000b001a7c02 */ /* 0x000fc40008000f00 */
[----:B------:R-:W-:Y:S01]  /*01d0*/  MOV R28, UR11 ;  /* 0x0000000b001c7c02 */ /* 0x000fe20008000f00 */
[--C-:B------:R-:W-:Y:S01]  /*01e0*/  IMAD R21, R24, 0x3, R3.reuse ;  /* 0x0000000318157824 */ /* 0x100fe200078e0203 */
[----:B------:R-:W-:Y:S01]  /*01f0*/  MOV R12, UR11 ;  /* 0x0000000b000c7c02 */ /* 0x000fe20008000f00 */
[----:B------:R-:W-:Y:S01]  /*0200*/  IMAD R23, R26, 0x5, R3 ;  /* 0x000000051a177824 */ /* 0x000fe200078e0203 */
[----:B------:R-:W-:Y:S01]  /*0210*/  LEA R7, R10, R11, 0x6 ;  /* 0x0000000b0a077211 */ /* 0x000fe200078e30ff */
[----:B------:R-:W-:Y:S01]  /*0220*/  IMAD R10, R22, 0x70, R11 ;  /* 0x00000070160a7824 */ /* 0x000fe200078e020b */
[----:B0-----:R-:W-:Y:S01]  /*0230*/  IADD3 R4, PT, PT, R2, 0xffffffe, RZ ;  /* 0x0ffffffe02047810 */ /* 0x001fe20007ffe0ff */
[--C-:B------:R-:W-:Y:S01]  /*0240*/  IMAD R25, R28, 0x6, R3.reuse ;  /* 0x000000061c197824 */ /* 0x100fe200078e0203 */
[----:B------:R-:W-:Y:S01]  /*0250*/  LEA R2, R5, R0, 0x4 ;  /* 0x0000000005027211 */ /* 0x000fe200078e20ff */
[----:B------:R-:W-:Y:S01]  /*0260*/  IMAD R27, R12, 0x7, R3 ;  /* 0x000000070c1b7824 */ /* 0x000fe200078e0203 */
[-C--:B------:R-:W-:Y:S01]  /*0270*/  LEA R5, R6, R3.reuse, 0x1 ;  /* 0x0000000306057211 */ /* 0x080fe200078e08ff */
[----:B------:R-:W-:Y:S01]  /*0280*/  IMAD R6, R8, 0x30, R11 ;  /* 0x0000003008067824 */ /* 0x000fe200078e020b */
[----:B------:R-:W0:Y:S01]  /*0290*/  F2I.FTZ.U32.TRUNC.NTZ R4, R4 ;  /* 0x0000000400047305 */ /* 0x000e22000021f000 */
[----:B------:R-:W-:-:S02]  /*02a0*/  LEA R8, R14, R3, 0x2 ;  /* 0x000000030e087211 */ /* 0x000fc400078e10ff */
[----:B--2---:R-:W-:Y:S02]  /*02b0*/  MOV R14, UR10 ;  /* 0x0000000a000e7c02 */ /* 0x004fe40008000f00 */
[----:B0-----:R-:W-:Y:S02]  /*02c0*/  R2UR UR5, R4 ;  /* 0x00000000040572ca */ /* 0x001fe400000e0000 */
[----:B------:R-:W-:-:S05]  /*02d0*/  MOV R4, UR11 ;  /* 0x0000000b00047c02 */ /* 0x000fca0008000f00 */
[----:B------:R-:W-:-:S06]  /*02e0*/  IMAD R4, R4, 0x20, R11 ;  /* 0x0000002004047824 */ /* 0x000fcc00078e020b */
[----:B------:R-:W-:-:S04]  /*02f0*/  UIADD3 UR6, UPT, UPT, URZ, -UR5, URZ ;  /* 0x80000005ff067290 */ /* 0x000fc8000fffe0ff */
[----:B------:R-:W-:-:S04]  /*0300*/  UIMAD UR6, UR6, UR11, URZ ;  /* 0x0000000b060672a4 */ /* 0x000fc8000f8e02ff */
[----:B------:R-:W-:-:S04]  /*0310*/  UIMAD.WIDE.U32 UR4, UR5, UR6, UR4 ;  /* 0x00000006050472a5 */ /* 0x000fc8000f8e0004 */
[----:B------:R-:W-:-:S04]  /*0320*/  UIMAD.WIDE.U32 UR4, UR5, 0x190000, URZ ;  /* 0x00190000050478a5 */ /* 0x000fc8000f8e00ff */
[----:B------:R-:W-:-:S04]  /*0330*/  UIADD3 UR4, UPT, UPT, -UR5, URZ, URZ ;  /* 0x000000ff05047290 */ /* 0x000fc8000fffe1ff */
[----:B------:R-:W-:-:S04]  /*0340*/  UIMAD UR4, UR11, UR4, 0x190000 ;  /* 0x001900000b0474a4 */ /* 0x000fc8000f8e0204 */
[----:B------:R-:W-:-:S11]  /*0350*/  UISETP.GE.U32.AND UP0, UPT, UR4, UR11, UPT ;  /* 0x0000000b0400728c */ /* 0x000fd6000bf06070 */
[----:B------:R-:W-:Y:S02]  /*0360*/  @UP0 UIADD3 UR4, UPT, UPT, UR4, -UR11, URZ ;  /* 0x8000000b04040290 */ /* 0x000fe4000fffe0ff */
[----:B------:R-:W-:Y:S02]  /*0370*/  @UP0 UIADD3 UR5, UPT, UPT, UR5, 0x1, URZ ;  /* 0x0000000105050890 */ /* 0x000fe4000fffe0ff */
[----:B------:R-:W-:-:S03]  /*0380*/  UISETP.GE.U32.AND UP1, UPT, UR4, UR11, UPT ;  /* 0x0000000b0400728c */ /* 0x000fc6000bf26070 */
[----:B------:R-:W-:-:S08]  /*0390*/  UMOV UR4, URZ ;  /* 0x000000ff00047c82 */ /* 0x000fd00008000000 */
[----:B------:R-:W-:Y:S02]  /*03a0*/  @UP1 UIADD3 UR5, UPT, UPT, UR5, 0x1, URZ ;  /* 0x0000000105051890 */ /* 0x000fe4000fffe0ff */
[----:B------:R-:W-:-:S04]  /*03b0*/  @!UP2 ULOP3.LUT UR5, URZ, UR11, URZ, 0x33, !UPT ;  /* 0x0000000bff05a292 */ /* 0x000fc8000f8e33ff */
[----:B------:R-:W-:-:S04]  /*03c0*/  ULOP3.LUT UR6, UR5, 0x1ffff8, URZ, 0xc0, !UPT ;  /* 0x001ffff805067892 */ /* 0x000fc8000f8ec0ff */
[----:B-1-3--:R-:W-:-:S12]  /*03d0*/  UIADD3 UR7, UPT, UPT, -UR6, URZ, URZ ;  /* 0x000000ff06077290 */ /* 0x00afd8000fffe1ff */
.L_x_5:
[----:B------:R-:W0:Y:S01]  /*03e0*/  LDC.64 R12, c[0x0][0x380] ;  /* 0x0000e000ff0c7b82 */ /* 0x000e220000000a00 */
[C---:B------:R-:W-:Y:S01]  /*03f0*/  IMAD.WIDE.U32 R16, R3.reuse, 0x4, R14 ;  /* 0x0000000403107825 */ /* 0x040fe200078e000e */
[----:B------:R-:W-:-:S04]  /*0400*/  IADD3 R22, PT, PT, R3, UR11, RZ ;  /* 0x0000000b03167c10 */ /* 0x000fc8000fffe0ff */
[----:B------:R1:W2:Y:S01]  /*0410*/  LDG.E R24, desc[UR12][R16.64] ;  /* 0x0000000c10187981 */ /* 0x0002a2000c1e1900 */
[----:B0-----:R-:W-:-:S04]  /*0420*/  IMAD.WIDE.U32 R18, R11, 0x4, R12 ;  /* 0x000000040b127825 */ /* 0x001fc800078e000c */
[----:B-1----:R-:W-:Y:S01]  /*0430*/  IMAD.WIDE.U32 R16, R2, 0x4, R12 ;  /* 0x0000000402107825 */ /* 0x002fe200078e000c */
[----:B------:R0:W2:Y:S04]  /*0440*/  LDG.E R28, desc[UR12][R18.64] ;  /* 0x0000000c121c7981 */ /* 0x0000a8000c1e1900 */
[----:B------:R1:W3:Y:S01]  /*0450*/  LDG.E R26, desc[UR12][R16.64] ;  /* 0x0000000c101a7981 */ /* 0x0002e2000c1e1900 */
[----:B0-----:R-:W-:-:S05]  /*0460*/  IMAD.WIDE.U32 R18, R22, 0x4, R14 ;  /* 0x0000000416127825 */ /* 0x001fca00078e000e */
[----:B------:R0:W3:Y:S01]  /*0470*/  LDG.E R22, desc[UR12][R18.64] ;  /* 0x0000000c12167981 */ /* 0x0000e2000c1e1900 */
[----:B-1----:R-:W-:-:S04]  /*0480*/  IMAD.WIDE.U32 R16, R5, 0x4, R14 ;  /* 0x0000000405107825 */ /* 0x002fc800078e000e */
[----:B0-----:R-:W-:-:S04]  /*0490*/  IMAD.WIDE.U32 R18, R4, 0x4, R12 ;  /* 0x0000000404127825 */ /* 0x001fc800078e000c */
[----:B--2---:R-:W-:Y:S02]  /*04a0*/  IMAD R28, R28, R24, R20 ;  /* 0x000000181c1c7224 */ /* 0x004fe400078e0214 */
[----:B------:R0:W2:Y:S04]  /*04b0*/  LDG.E R20, desc[UR12][R16.64] ;  /* 0x0000000c10147981 */ /* 0x0000a8000c1e1900 */
[----:B------:R1:W2:Y:S01]  /*04c0*/  LDG.E R24, desc[UR12][R18.64] ;  /* 0x0000000c12187981 */ /* 0x0002a2000c1e1900 */
[----:B0-----:R-:W-:-:S04]  /*04d0*/  IMAD.WIDE.U32 R16, R21, 0x4, R14 ;  /* 0x0000000415107825 */ /* 0x001fc800078e000e */
[----:B-1----:R-:W-:-:S04]  /*04e0*/  IMAD.WIDE.U32 R18, R6, 0x4, R12 ;  /* 0x0000000406127825 */ /* 0x002fc800078e000c */
[----:B---3--:R-:W-:Y:S02]  /*04f0*/  IMAD R28, R26, R22, R28 ;  /* 0x000000161a1c7224 */ /* 0x008fe400078e021c */
[----:B------:R0:W3:Y:S04]  /*0500*/  LDG.E R22, desc[UR12][R16.64] ;  /* 0x0000000c10167981 */ /* 0x0000e8000c1e1900 */
[----:B------:R1:W3:Y:S01]  /*0510*/  LDG.E R26, desc[UR12][R18.64] ;  /* 0x0000000c121a7981 */ /* 0x0002e2000c1e1900 */
[----:B0-----:R-:W-:-:S04]  /*0520*/  IMAD.WIDE.U32 R16, R7, 0x4, R12 ;  /* 0x0000000407107825 */ /* 0x001fc800078e000c */
[----:B-1----:R-:W-:-:S04]  /*0530*/  IMAD.WIDE.U32 R18, R8, 0x4, R14 ;  /* 0x0000000408127825 */ /* 0x002fc800078e000e */
        /* <DEDUP_REMOVED lines=18> */
[----:B------:R-:W-:-:S04]  /*0660*/  UIADD3 UR7, UPT, UPT, UR7, 0x8, URZ ;  /* 0x0000000807077890 */ /* 0x000fc8000fffe0ff */
[----:B------:R-:W-:Y:S01]  /*0670*/  UISETP.NE.AND UP0, UPT, UR7, URZ, UPT ;  /* 0x000000ff0700728c */ /* 0x000fe2000bf05270 */
[----:B0-----:R-:W-:Y:S02]  /*0680*/  MOV R16, UR11 ;  /* 0x0000000b00107c02 */ /* 0x001fe40008000f00 */
[----:B------:R-:W-:Y:S02]  /*0690*/  IADD3 R14, P0, PT, R14, UR8, RZ ;  /* 0x000000080e0e7c10 */ /* 0x000fe4000ff1e0ff */
[----:B-1----:R-:W-:Y:S02]  /*06a0*/  MOV R18, UR11 ;  /* 0x0000000b00127c02 */ /* 0x002fe40008000f00 */
[----:B------:R-:W-:Y:S01]  /*06b0*/  MOV R17, UR11 ;  /* 0x0000000b00117c02 */ /* 0x000fe20008000f00 */
[----:B------:R-:W-:Y:S01]  /*06c0*/  IMAD R7, R16, 0x80, R7 ;  /* 0x0000008010077824 */ /* 0x000fe200078e0207 */
[----:B------:R-:W-:Y:S02]  /*06d0*/  IADD3.X R15, PT, PT, R15, UR9, RZ, P0, !PT ;  /* 0x000000090f0f7c10 */ /* 0x000fe400087fe4ff */
[----:B------:R-:W-:-:S02]  /*06e0*/  LEA R29, R18, R29, 0x7 ;  /* 0x0000001d121d7211 */ /* 0x000fc400078e38ff */
[C---:B------:R-:W-:Y:S02]  /*06f0*/  LEA R9, R16.reuse, R9, 0x7 ;  /* 0x0000000910097211 */ /* 0x040fe400078e38ff */
[----:B------:R-:W-:Y:S02]  /*0700*/  LEA R10, R17, R10, 0x7 ;  /* 0x0000000a110a7211 */ /* 0x000fe400078e38ff */
[----:B------:R-:W-:Y:S01]  /*0710*/  LEA R11, R16, R11, 0x7 ;  /* 0x0000000b100b7211 */ /* 0x000fe200078e38ff */
[----:B------:R-:W-:Y:S01]  /*0720*/  UIADD3 UR4, UPT, UPT, UR4, 0x8, URZ ;  /* 0x0000000804047890 */ /* 0x000fe2000fffe0ff */
[----:B--2---:R-:W-:Y:S01]  /*0730*/  IMAD R20, R24, R20, R28 ;  /* 0x0000001418147224 */ /* 0x004fe200078e021c */
[----:B------:R-:W-:Y:S02]  /*0740*/  MOV R24, UR11 ;  /* 0x0000000b00187c02 */ /* 0x000fe40008000f00 */
[----:B------:R-:W-:Y:S02]  /*0750*/  MOV R28, UR11 ;  /* 0x0000000b001c7c02 */ /* 0x000fe40008000f00 */
[----:B------:R-:W-:-:S02]  /*0760*/  LEA R2, R24, R2, 0x7 ;  /* 0x0000000218027211 */ /* 0x000fc400078e38ff */
[----:B------:R-:W-:Y:S02]  /*0770*/  LEA R4, R28, R4, 0x7 ;  /* 0x000000041c047211 */ /* 0x000fe400078e38ff */
[----:B------:R-:W-:Y:S01]  /*0780*/  LEA R6, R24, R6, 0x7 ;  /* 0x0000000618067211 */ /* 0x000fe200078e38ff */
[----:B---3--:R-:W-:Y:S01]  /*0790*/  IMAD R20, R26, R22, R20 ;  /* 0x000000161a147224 */ /* 0x008fe200078e0214 */
[----:B------:R-:W-:Y:S06]  /*07a0*/  BRA.U UP0, `(.L_x_5) ;  /* 0xfffffffd000c7547 */ /* 0x000fec000b83ffff */
[----:B------:R-:W-:-:S09]  /*07b0*/  ULOP3.LUT UP0, UR7, UR5, 0x7, URZ, 0xc0, !UPT ;  /* 0x0000000705077892 */ /* 0x000fd2000f80c0ff */
[----:B------:R-:W-:Y:S05]  /*07c0*/  BRA.U !UP0, `(.L_x_6) ;  /* 0x0000000508307547 */ /* 0x000fea000b800000 */
[----:B------:R-:W-:Y:S02]  /*07d0*/  UISETP.GE.U32.AND UP0, UPT, UR7, 0x4, UPT ;  /* 0x000000040700788c */ /* 0x000fe4000bf06070 */
[----:B------:R-:W-:-:S04]  /*07e0*/  ULOP3.LUT UR10, UR5, 0x3, URZ, 0xc0, !UPT ;  /* 0x00000003050a7892 */ /* 0x000fc8000f8ec0ff */
[----:B------:R-:W-:-:S03]  /*07f0*/  UISETP.NE.AND UP1, UPT, UR10, URZ, UPT ;  /* 0x000000ff0a00728c */ /* 0x000fc6000bf25270 */
[----:B------:R-:W-:Y:S08]  /*0800*/  BRA.U !UP0, `(.L_x_7) ;  /* 0x0000000108907547 */ /* 0x000ff0000b800000 */
[----:B------:R-:W-:Y:S01]  /*0810*/  HFMA2 R9, -RZ, RZ, 0, 2.384185791015625e-07 ;  /* 0x00000004ff097431 */ /* 0x000fe200000001ff */
[----:B------:R-:W-:Y:S01]  /*0820*/  MOV R8, UR11 ;  /* 0x0000000b00087c02 */ /* 0x000fe20008000f00 */
[----:B------:R-:W-:Y:S01]  /*0830*/  IMAD.WIDE.U32 R10, R11, 0x4, R12 ;  /* 0x000000040b0a7825 */ /* 0x000fe200078e000c */
[----:B------:R-:W-:-:S03]  /*0840*/  MOV R18, UR11 ;  /* 0x0000000b00127c02 */ /* 0x000fc60008000f00 */
[----:B------:R-:W-:Y:S02]  /*0850*/  HFMA2 R24, -RZ, RZ, 0, 2.384185791015625e-07 ;  /* 0x00000004ff187431 */ /* 0x000fe400000001ff */
[--C-:B------:R-:W-:Y:S01]  /*0860*/  IMAD R8, R8, 0x9, R3.reuse ;  /* 0x0000000908087824 */ /* 0x100fe200078e0203 */
[----:B------:R-:W-:Y:S01]  /*0870*/  MOV R19, 0x4 ;  /* 0x0000000400137802 */ /* 0x000fe20000000f00 */
[----:B------:R-:W-:Y:S01]  /*0880*/  IMAD R18, R18, 0xa, R3 ;  /* 0x0000000a12127824 */ /* 0x000fe200078e0203 */
[----:B------:R-:W-:Y:S01]  /*0890*/  MOV R22, UR11 ;  /* 0x0000000b00167c02 */ /* 0x000fe20008000f00 */
[----:B------:R-:W-:Y:S01]  /*08a0*/  IMAD.WIDE.U32 R8, R8, R9, -UR8 ;  /* 0x8000000808087e25 */ /* 0x000fe2000f8e0009 */
[----:B------:R0:W2:Y:S03]  /*08b0*/  LDG.E R7, desc[UR12][R10.64] ;  /* 0x0000000c0a077981 */ /* 0x0000a6000c1e1900 */
[----:B------:R-:W-:Y:S01]  /*08c0*/  IMAD.WIDE.U32 R16, R2, 0x4, R12 ;  /* 0x0000000402107825 */ /* 0x000fe200078e000c */
[----:B------:R-:W-:-:S03]  /*08d0*/  IADD3 R8, P0, PT, R8, R14, RZ ;  /* 0x0000000e08087210 */ /* 0x000fc60007f1e0ff */
[----:B------:R-:W-:Y:S01]  /*08e0*/  IMAD.WIDE.U32 R18, R18, R19, -UR8 ;  /* 0x8000000812127e25 */ /* 0x000fe2000f8e0013 */
[----:B------:R1:W3:Y:S03]  /*08f0*/  LDG.E R2, desc[UR12][R16.64] ;  /* 0x0000000c10027981 */ /* 0x0002e6000c1e1900 */
[----:B------:R-:W-:Y:S02]  /*0900*/  IMAD R21, R22, 0xb, R3 ;  /* 0x0000000b16157824 */ /* 0x000fe400078e0203 */
[----:B0-----:R-:W-:Y:S01]  /*0910*/  IMAD.WIDE.U32 R10, R3, 0x4, R14 ;  /* 0x00000004030a7825 */ /* 0x001fe200078e000e */
[----:B------:R-:W-:Y:S02]  /*0920*/  IADD3 R18, P1, PT, R18, R14, RZ ;  /* 0x0000000e12127210 */ /* 0x000fe40007f3e0ff */
[----:B------:R-:W-:Y:S01]  /*0930*/  IADD3.X R9, PT, PT, R9, R15, RZ, P0, !PT ;  /* 0x0000000f09097210 */ /* 0x000fe200007fe4ff */
[----:B-1----:R-:W-:-:S02]  /*0940*/  IMAD.WIDE.U32 R16, R21, R24, -UR8 ;  /* 0x8000000815107e25 */ /* 0x002fc4000f8e0018 */
[----:B------:R-:W2:Y:S02]  /*0950*/  LDG.E R10, desc[UR12][R10.64] ;  /* 0x0000000c0a0a7981 */ /* 0x000ea4000c1e1900 */
[----:B------:R-:W-:Y:S01]  /*0960*/  IMAD.WIDE.U32 R4, R4, 0x4, R12 ;  /* 0x0000000404047825 */ /* 0x000fe200078e000c */
[----:B------:R-:W-:Y:S01]  /*0970*/  IADD3 R14, P0, PT, R16, R14, RZ ;  /* 0x0000000e100e7210 */ /* 0x000fe20007f1e0ff */
[----:B------:R-:W3:Y:S02]  /*0980*/  LDG.E R8, desc[UR12][R8.64] ;  /* 0x0000000c08087981 */ /* 0x000ee4000c1e1900 */
[----:B------:R-:W-:Y:S01]  /*0990*/  IMAD.X R19, R19, 0x1, R15, P1 ;  /* 0x0000000113137824 */ /* 0x000fe200008e060f */
[----:B------:R-:W-:Y:S01]  /*09a0*/  IADD3.X R15, PT, PT, R17, R15, RZ, P0, !PT ;  /* 0x0000000f110f7210 */ /* 0x000fe200007fe4ff */
[----:B------:R-:W-:Y:S01]  /*09b0*/  IMAD.WIDE.U32 R22, R6, 0x4, R12 ;  /* 0x0000000406167825 */ /* 0x000fe200078e000c */
[----:B------:R-:W4:Y:S04]  /*09c0*/  LDG.E R4, desc[UR12][R4.64] ;  /* 0x0000000c04047981 */ /* 0x000f28000c1e1900 */
[----:B------:R-:W4:Y:S04]  /*09d0*/  LDG.E R18, desc[UR12][R18.64] ;  /* 0x0000000c12127981 */ /* 0x000f28000c1e1900 */
[----:B------:R-:W5:Y:S04]  /*09e0*/  LDG.E R23, desc[UR12][R22.64] ;  /* 0x0000000c16177981 */ /* 0x000f68000c1e1900 */
[----:B------:R-:W5:Y:S01]  /*09f0*/  LDG.E R14, desc[UR12][R14.64] ;  /* 0x0000000c0e0e7981 */ /* 0x000f62000c1e1900 */
[----:B------:R-:W-:Y:S01]  /*0a00*/  UIADD3 UR6, UPT, UPT, UR4, 0x4, URZ ;  /* 0x0000000404067890 */ /* 0x000fe2000fffe0ff */
[----:B--2---:R-:W-:-:S04]  /*0a10*/  IMAD R7, R7, R10, R20 ;  /* 0x0000000a07077224 */ /* 0x004fc800078e0214 */
[----:B---3--:R-:W-:-:S04]  /*0a20*/  IMAD R7, R2, R8, R7 ;  /* 0x0000000802077224 */ /* 0x008fc800078e0207 */
[----:B----4-:R-:W-:-:S04]  /*0a30*/  IMAD R4, R4, R18, R7 ;  /* 0x0000001204047224 */ /* 0x010fc800078e0207 */
[----:B-----5:R-:W-:-:S07]  /*0a40*/  IMAD R20, R23, R14, R4 ;  /* 0x0000000e17147224 */ /* 0x020fce00078e0204 */
.L_x_7:
[----:B------:R-:W-:Y:S05]  /*0a50*/  BRA.U !UP1, `(.L_x_6) ;  /* 0x00000001098c7547 */ /* 0x000fea000b800000 */
[----:B------:R-:W-:Y:S01]  /*0a60*/  UISETP.NE.AND UP0, UPT, UR10, 0x1, UPT ;  /* 0x000000010a00788c */ /* 0x000fe2000bf05270 */
[----:B------:R-:W-:Y:S01]  /*0a70*/  MOV R2, UR6 ;  /* 0x0000000600027c02 */ /* 0x000fe20008000f00 */
[----:B------:R-:W-:-:S04]  /*0a80*/  ULOP3.LUT UR5, UR5, 0x1, URZ, 0xc0, !UPT ;  /* 0x0000000105057892 */ /* 0x000fc8000f8ec0ff */
[----:B------:R-:W-:Y:S01]  /*0a90*/  UISETP.NE.U32.AND UP1, UPT, UR5, 0x1, UPT ;  /* 0x000000010500788c */ /* 0x000fe2000bf25070 */
[----:B------:R-:W-:-:S04]  /*0aa0*/  PLOP3.LUT P0, PT, PT, PT, UP0, 0x80, 0x8 ;  /* 0x000000000008781c */ /* 0x000fc80003f0f008 */
[----:B------:R-:W0:Y:S01]  /*0ab0*/  @UP0 LDCU.64 UR8, c[0x0][0x388] ;  /* 0x00007100ff0807ac */ /* 0x000e220008000a00 */
[----:B------:R-:W-:Y:S01]  /*0ac0*/  PLOP3.LUT P1, PT, PT, PT, UP1, 0x80, 0x8 ;  /* 0x000000000008781c */ /* 0x000fe20003f2f018 */
[----:B------:R-:W-:-:S04]  /*0ad0*/  @UP0 UIADD3 UR6, UPT, UPT, UR6, 0x2, URZ ;  /* 0x0000000206060890 */ /* 0x000fc8000fffe0ff */
[----:B------:R-:W1:Y:S03]  /*0ae0*/  @!UP1 LDCU.64 UR4, c[0x0][0x388] ;  /* 0x00007100ff0497ac */ /* 0x000e660008000a00 */
[----:B------:R-:W-:Y:S01]  /*0af0*/  @P0 IMAD R5, R2, UR11, R3 ;  /* 0x0000000b02050c24 */ /* 0x000fe2000f8e0203 */
[----:B------:R-:W-:-:S04]  /*0b00*/  MOV R2, UR6 ;  /* 0x0000000600027c02 */ /* 0x000fc80008000f00 */
[CC--:B------:R-:W-:Y:S02]  /*0b10*/  @P0 LEA R11, R5.reuse, R0.reuse, 0x4 ;  /* 0x00000000050b0211 */ /* 0x0c0fe400078e20ff */
[----:B------:R-:W-:Y:S02]  /*0b20*/  @P0 IADD3 R15, PT, PT, R5, UR11, RZ ;  /* 0x0000000b050f0c10 */ /* 0x000fe4000fffe0ff */
[----:B0-----:R-:W-:Y:S02]  /*0b30*/  MOV R6, UR8 ;  /* 0x0000000800067c02 */ /* 0x001fe40008000f00 */
[----:B------:R-:W-:Y:S01]  /*0b40*/  MOV R7, UR9 ;  /* 0x0000000900077c02 */ /* 0x000fe20008000f00 */
[----:B------:R-:W-:Y:S01]  /*0b50*/  @!P1 IMAD R19, R2, UR11, R3 ;  /* 0x0000000b02139c24 */ /* 0x000fe2000f8e0203 */
[----:B------:R-:W-:Y:S01]  /*0b60*/  @P0 LEA R17, R15, R0, 0x4 ;  /* 0x000000000f110211 */ /* 0x000fe200078e20ff */
[----:B------:R-:W-:Y:S01]  /*0b70*/  @P0 IMAD.WIDE.U32 R10, R11, 0x4, R12 ;  /* 0x000000040b0a0825 */ /* 0x000fe200078e000c */
[----:B-1----:R-:W-:-:S03]  /*0b80*/  MOV R4, UR4 ;  /* 0x0000000400047c02 */ /* 0x002fc60008000f00 */
[--C-:B------:R-:W-:Y:S01]  /*0b90*/  @P0 IMAD.WIDE.U32 R8, R5, 0x4, R6.reuse ;  /* 0x0000000405080825 */ /* 0x100fe200078e0006 */
[----:B------:R-:W-:Y:S01]  /*0ba0*/  MOV R5, UR5 ;  /* 0x0000000500057c02 */ /* 0x000fe20008000f00 */
[----:B------:R-:W2:Y:S01]  /*0bb0*/  @P0 LDG.E R10, desc[UR12][R10.64] ;  /* 0x0000000c0a0a0981 */ /* 0x000ea2000c1e1900 */
[----:B------:R-:W-:Y:S01]  /*0bc0*/  @!P1 LEA R21, R19, R0, 0x4 ;  /* 0x0000000013159211 */ /* 0x000fe200078e20ff */
[----:B------:R-:W-:Y:S02]  /*0bd0*/  @P0 IMAD.WIDE.U32 R14, R15, 0x4, R6 ;  /* 0x000000040f0e0825 */ /* 0x000fe400078e0006 */
[----:B------:R-:W2:Y:S02]  /*0be0*/  @P0 LDG.E R9, desc[UR12][R8.64] ;  /* 0x0000000c08090981 */ /* 0x000ea4000c1e1900 */
[----:B------:R-:W-:Y:S02]  /*0bf0*/  @P0 IMAD.WIDE.U32 R6, R17, 0x4, R12 ;  /* 0x0000000411060825 */ /* 0x000fe400078e000c */
[----:B------:R-:W3:Y:S02]  /*0c00*/  @P0 LDG.E R14, desc[UR12][R14.64] ;  /* 0x0000000c0e0e0981 */ /* 0x000ee4000c1e1900 */
[----:B------:R-:W-:-:S02]  /*0c10*/  @!P1 IMAD.WIDE.U32 R4, R19, 0x4, R4 ;  /* 0x0000000413049825 */ /* 0x000fc400078e0004 */
[----:B------:R-:W3:Y:S02]  /*0c20*/  @P0 LDG.E R6, desc[UR12][R6.64] ;  /* 0x0000000c06060981 */ /* 0x000ee4000c1e1900 */
[----:B------:R-:W-:Y:S02]  /*0c30*/  @!P1 IMAD.WIDE.U32 R12, R21, 0x4, R12 ;  /* 0x00000004150c9825 */ /* 0x000fe400078e000c */
[----:B------:R-:W4:Y:S04]  /*0c40*/  @!P1 LDG.E R4, desc[UR12][R4.64] ;  /* 0x0000000c04049981 */ /* 0x000f28000c1e1900 */
[----:B------:R-:W4:Y:S01]  /*0c50*/  @!P1 LDG.E R13, desc[UR12][R12.64] ;  /* 0x0000000c0c0d9981 */ /* 0x000f22000c1e1900 */
[----:B--2---:R-:W-:-:S04]  /*0c60*/  @P0 IMAD R9, R10, R9, R20 ;  /* 0x000000090a090224 */ /* 0x004fc800078e0214 */
[----:B---3--:R-:W-:-:S04]  /*0c70*/  @P0 IMAD R20, R6, R14, R9 ;  /* 0x0000000e06140224 */ /* 0x008fc800078e0209 */
[----:B----4-:R-:W-:-:S07]  /*0c80*/  @!P1 IMAD R20, R13, R4, R20 ;  /* 0x000000040d149224 */ /* 0x010fce00078e0214 */
.L_x_6:
[----:B------:R-:W0:Y:S01]  /*0c90*/  S2R R2, SR_LANEID ;  /* 0x0000000000027919 */ /* 0x000e220000000000 */
[----:B------:R-:W1:Y:S01]  /*0ca0*/  S2UR UR5, SR_CgaCtaId ;  /* 0x00000000000579c3 */ /* 0x000e620000008800 */
[----:B------:R-:W-:Y:S01]  /*0cb0*/  VOTEU.ANY UR4, UPT, PT ;  /* 0x0000000000047886 */ /* 0x000fe200038e0100 */
[----:B------:R-:W-:Y:S01]  /*0cc0*/  ISETP.NE.AND P0, PT, R3, RZ, PT ;  /* 0x000000ff0300720c */ /* 0x000fe20003f05270 */
[----:B------:R-:W-:-:S05]  /*0cd0*/  UFLO.U32 UR4, UR4 ;  /* 0x00000004000472bd */ /* 0x000fca00080e0000 */
[----:B------:R-:W2:Y:S01]  /*0ce0*/  REDUX.SUM UR6, R20 ;  /* 0x00000000140673c4 */ /* 0x000ea2000000c000 */
[----:B0-----:R-:W-:Y:S01]  /*0cf0*/  ISETP.EQ.U32.AND P1, PT, R2, UR4, PT ;  /* 0x0000000402007c0c */ /* 0x001fe2000bf22070 */
[----:B------:R-:W-:Y:S01]  /*0d00*/  UMOV UR4, 0x400 ;  /* 0x0000040000047882 */ /* 0x000fe20000000000 */
[----:B--2---:R-:W-:Y:S01]  /*0d10*/  MOV R2, UR6 ;  /* 0x0000000600027c02 */ /* 0x004fe20008000f00 */
[----:B-1----:R-:W-:-:S09]  /*0d20*/  ULEA UR4, UR5, UR4, 0x18 ;  /* 0x0000000405047291 */ /* 0x002fd2000f8ec0ff */
[----:B------:R-:W-:Y:S01]  /*0d30*/  @!P0 STS [UR4], RZ ;  /* 0x000000ffff008988 */ /* 0x000fe20008000804 */
[----:B------:R-:W-:Y:S06]  /*0d40*/  BAR.SYNC.DEFER_BLOCKING 0x0 ;  /* 0x0000000000007b1d */ /* 0x000fec0000010000 */
[----:B------:R0:W-:Y:S02]  /*0d50*/  @P1 ATOMS.ADD RZ, [UR4], R2 ;  /* 0x00000002ffff198c */ /* 0x0001e40008000004 */
[----:B------:R-:W-:Y:S06]  /*0d60*/  BAR.SYNC.DEFER_BLOCKING 0x0 ;  /* 0x0000000000007b1d */ /* 0x000fec0000010000 */
[----:B------:R-:W-:Y:S05]  /*0d70*/  @P0 EXIT ;  /* 0x000000000000094d */ /* 0x000fea0003800000 */
[----:B------:R-:W1:Y:S01]  /*0d80*/  LDS R5, [UR4] ;  /* 0x00000004ff057984 */ /* 0x000e620008000800 */
[----:B0-----:R-:W0:Y:S02]  /*0d90*/  LDC.64 R2, c[0x0][0x390] ;  /* 0x0000e400ff027b82 */ /* 0x001e240000000a00 */
[----:B0-----:R-:W-:-:S05]  /*0da0*/  IMAD.WIDE.U32 R2, R0, 0x4, R2 ;  /* 0x0000000400027825 */ /* 0x001fca00078e0002 */
[----:B-1----:R-:W-:Y:S01]  /*0db0*/  STG.E desc[UR12][R2.64], R5 ;  /* 0x0000000502007986 */ /* 0x002fe2000c10190c */
[----:B------:R-:W-:Y:S05]  /*0dc0*/  EXIT ;  /* 0x000000000000794d */ /* 0x000fea0003800000 */
.L_x_8:
        /* <DEDUP_REMOVED lines=11> */
.L_x_12:


//--------------------- .text._Z8MultiplyPiS_S_   --------------------------
	.section	.text._Z8MultiplyPiS_S_,"ax",@progbits
	.align	128
        .global         _Z8MultiplyPiS_S_
        .type           _Z8MultiplyPiS_S_,@function
        .size           _Z8MultiplyPiS_S_,(.L_x_13 - _Z8MultiplyPiS_S_)
        .other          _Z8MultiplyPiS_S_,@"STO_CUDA_ENTRY STV_DEFAULT"
_Z8MultiplyPiS_S_:
.text._Z8MultiplyPiS_S_:
[----:B------:R-:W-:Y:S01]  /*0000*/  LDC R1, c[0x0][0x37c] ;  /* 0x0000df00ff017b82 */ /* 0x000fe20000000800 */
[----:B------:R-:W0:Y:S07]  /*0010*/  S2R R3, SR_TID.X ;  /* 0x0000000000037919 */ /* 0x000e2e0000002100 */
[----:B------:R-:W0:Y:S08]  /*0020*/  S2UR UR4, SR_CTAID.X ;  /* 0x00000000000479c3 */ /* 0x000e300000002500 */
[----:B------:R-:W0:Y:S02]  /*0030*/  LDC R0, c[0x0][0x360] ;  /* 0x0000d800ff007b82 */ /* 0x000e240000000800 */
[----:B0-----:R-:W-:-:S05]  /*0040*/  IMAD R0, R0, UR4, R3 ;  /* 0x0000000400007c24 */ /* 0x001fca000f8e0203 */
[----:B------:R-:W-:-:S13]  /*0050*/  ISETP.GT.AND P0, PT, R0, 0xf, PT ;  /* 0x0000000f0000780c */ /* 0x000fda0003f04270 */
[----:B------:R-:W-:Y:S05]  /*0060*/  @P0 EXIT ;  /* 0x000000000000094d */ /* 0x000fea0003800000 */
[----:B------:R-:W0:Y:S01]  /*0070*/  LDCU.128 UR8, c[0x0][0x380] ;  /* 0x00007000ff0877ac */ /* 0x000e220008000c00 */
[----:B------:R-:W-:Y:S01]  /*0080*/  HFMA2 R15, -RZ, RZ, 0, 0 ;  /* 0x00000000ff0f7431 */ /* 0x000fe200000001ff */
[----:B------:R-:W-:Y:S01]  /*0090*/  MOV R6, R0 ;  /* 0x0000000000067202 */ /* 0x000fe20000000f00 */
[----:B------:R-:W1:Y:S01]  /*00a0*/  LDCU.64 UR12, c[0x0][0x358] ;  /* 0x00006b00ff0c77ac */ /* 0x000e620008000a00 */
[----:B0-----:R-:W-:Y:S02]  /*00b0*/  UIADD3 UR4, UP1, UPT, UR10, 0x20, URZ ;  /* 0x000000200a047890 */ /* 0x001fe4000ff3e0ff */
[----:B------:R-:W-:Y:S02]  /*00c0*/  UIADD3 UR6, UP0, UPT, UR8, 0x200, URZ ;  /* 0x0000020008067890 */ /* 0x000fe4000ff1e0ff */
[----:B------:R-:W-:Y:S02]  /*00d0*/  UIADD3.X UR5, UPT, UPT, URZ, UR11, URZ, UP1, !UPT ;  /* 0x0000000bff057290 */ /* 0x000fe40008ffe4ff */
[----:B------:R-:W-:Y:S01]  /*00e0*/  MOV R2, UR4 ;  /* 0x0000000400027c02 */ /* 0x000fe20008000f00 */
[----:B------:R-:W-:Y:S01]  /*00f0*/  UIADD3.X UR7, UPT, UPT, URZ, UR9, URZ, UP0, !UPT ;  /* 0x00000009ff077290 */ /* 0x000fe200087fe4ff */
[----:B------:R-:W-:-:S02]  /*0100*/  UMOV UR4, URZ ;  /* 0x000000ff00047c82 */ /* 0x000fc40008000000 */
[----:B-1----:R-:W-:-:S09]  /*0110*/  MOV R3, UR5 ;  /* 0x0000000500037c02 */ /* 0x002fd20008000f00 */
.L_x_9:
[----:B------:R-:W-:Y:S01]  /*0120*/  MOV R4, UR6 ;  /* 0x0000000600047c02 */ /* 0x000fe20008000f00 */
[----:B------:R-:W2:Y:S01]  /*0130*/  LDG.E R17, desc[UR12][R2.64+-0x20] ;  /* 0xffffe00c02117981 */ /* 0x000ea2000c1e1900 */
[----:B------:R-:W-:-:S03]  /*0140*/  MOV R5, UR7 ;  /* 0x0000000700057c02 */ /* 0x000fc60008000f00 */
[----:B------:R-:W3:Y:S01]  /*0150*/  LDG.E R26, desc[UR12][R2.64+-0x1c] ;  /* 0xffffe40c021a7981 */ /* 0x000ee2000c1e1900 */
[----:B------:R-:W-:-:S03]  /*0160*/  IMAD.WIDE R4, R6, 0x4, R4 ;  /* 0x0000000406047825 */ /* 0x000fc600078e0204 */
[----:B------:R-:W4:Y:S04]  /*0170*/  LDG.E R19, desc[UR12][R2.64+-0x18] ;  /* 0xffffe80c02137981 */ /* 0x000f28000c1e1900 */
[----:B------:R-:W2:Y:S04]  /*0180*/  LDG.E R16, desc[UR12][R4.64+-0x200] ;  /* 0xfffe000c04107981 */ /* 0x000ea8000c1e1900 */
[----:B------:R-:W3:Y:S04]  /*0190*/  LDG.E R25, desc[UR12][R4.64+-0x1c0] ;  /* 0xfffe400c04197981 */ /* 0x000ee8000c1e1900 */
[----:B------:R-:W4:Y:S04]  /*01a0*/  LDG.E R20, desc[UR12][R4.64+-0x180] ;  /* 0xfffe800c04147981 */ /* 0x000f28000c1e1900 */
[----:B------:R-:W5:Y:S04]  /*01b0*/  LDG.E R22, desc[UR12][R2.64+-0x14] ;  /* 0xffffec0c02167981 */ /* 0x000f68000c1e1900 */
        /* <DEDUP_REMOVED lines=11> */
[----:B------:R-:W5:Y:S01]  /*0270*/  LDG.E R18, desc[UR12][R2.64+0x4] ;  /* 0x0000040c02127981 */ /* 0x000f62000c1e1900 */
[----:B--2---:R-:W-:-:S03]  /*0280*/  IMAD R16, R16, R17, R15 ;  /* 0x0000001110107224 */ /* 0x004fc600078e020f */
[----:B------:R-:W2:Y:S01]  /*0290*/  LDG.E R17, desc[UR12][R4.64+0x40] ;  /* 0x0000400c04117981 */ /* 0x000ea2000c1e1900 */
[----:B---3--:R-:W-:-:S03]  /*02a0*/  IMAD R25, R25, R26, R16 ;  /* 0x0000001a19197224 */ /* 0x008fc600078e0210 */
[----:B------:R-:W3:Y:S04]  /*02b0*/  LDG.E R16, desc[UR12][R2.64+0x8] ;  /* 0x0000080c02107981 */ /* 0x000ee8000c1e1900 */
[----:B------:R-:W3:Y:S01]  /*02c0*/  LDG.E R15, desc[UR12][R4.64+0x80] ;  /* 0x0000800c040f7981 */ /* 0x000ee2000c1e1900 */
[----:B----4-:R-:W-:-:S03]  /*02d0*/  IMAD R25, R20, R19, R25 ;  /* 0x0000001314197224 */ /* 0x010fc600078e0219 */
[----:B------:R-:W4:Y:S04]  /*02e0*/  LDG.E R20, desc[UR12][R2.64+0xc] ;  /* 0x00000c0c02147981 */ /* 0x000f28000c1e1900 */
[----:B------:R-:W4:Y:S01]  /*02f0*/  LDG.E R19, desc[UR12][R4.64+0xc0] ;  /* 0x0000c00c04137981 */ /* 0x000f22000c1e1900 */
[----:B-----5:R-:W-:-:S03]  /*0300*/  IMAD R25, R21, R22, R25 ;  /* 0x0000001615197224 */ /* 0x020fc600078e0219 */
[----:B------:R-:W5:Y:S04]  /*0310*/  LDG.E R22, desc[UR12][R2.64+0x10] ;  /* 0x0000100c02167981 */ /* 0x000f68000c1e1900 */
[----:B------:R-:W5:Y:S01]  /*0320*/  LDG.E R21, desc[UR12][R4.64+0x100] ;  /* 0x0001000c04157981 */ /* 0x000f62000c1e1900 */
[----:B------:R-:W-:-:S03]  /*0330*/  IMAD R25, R24, R23, R25 ;  /* 0x0000001718197224 */ /* 0x000fc600078e0219 */
[----:B------:R-:W5:Y:S04]  /*0340*/  LDG.E R24, desc[UR12][R2.64+0x14] ;  /* 0x0000140c02187981 */ /* 0x000f68000c1e1900 */
[----:B------:R-:W5:Y:S01]  /*0350*/  LDG.E R23, desc[UR12][R4.64+0x140] ;  /* 0x0001400c04177981 */ /* 0x000f62000c1e1900 */
[----:B------:R-:W-:-:S03]  /*0360*/  IMAD R27, R13, R14, R25 ;  /* 0x0000000e0d1b7224 */ /* 0x000fc600078e0219 */
[----:B------:R-:W5:Y:S04]  /*0370*/  LDG.E R13, desc[UR12][R2.64+0x18] ;  /* 0x0000180c020d7981 */ /* 0x000f68000c1e1900 */
[----:B------:R-:W5:Y:S04]  /*0380*/  LDG.E R14, desc[UR12][R4.64+0x180] ;  /* 0x0001800c040e7981 */ /* 0x000f68000c1e1900 */
[----:B------:R-:W5:Y:S04]  /*0390*/  LDG.E R25, desc[UR12][R4.64+0x1c0] ;  /* 0x0001c00c04197981 */ /* 0x000f68000c1e1900 */
[----:B------:R0:W5:Y:S01]  /*03a0*/  LDG.E R26, desc[UR12][R2.64+0x1c] ;  /* 0x00001c0c021a7981 */ /* 0x000162000c1e1900 */
[----:B------:R-:W-:-:S04]  /*03b0*/  IMAD R7, R7, R8, R27 ;  /* 0x0000000807077224 */ /* 0x000fc800078e021b */
[----:B------:R-:W-:-:S04]  /*03c0*/  IMAD R7, R12, R9, R7 ;  /* 0x000000090c077224 */ /* 0x000fc800078e0207 */
[----:B------:R-:W-:Y:S01]  /*03d0*/  IMAD R7, R10, R11, R7 ;  /* 0x0000000b0a077224 */ /* 0x000fe200078e0207 */
[----:B------:R-:W-:-:S04]  /*03e0*/  UIADD3 UR4, UPT, UPT, UR4, 0x10, URZ ;  /* 0x0000001004047890 */ /* 0x000fc8000fffe0ff */
[----:B------:R-:W-:Y:S01]  /*03f0*/  UISETP.NE.AND UP0, UPT, UR4, 0x190000, UPT ;  /* 0x001900000400788c */ /* 0x000fe2000bf05270 */
[----:B0-----:R-:W-:Y:S02]  /*0400*/  IADD3 R2, P0, PT, R2, 0x40, RZ ;  /* 0x0000004002027810 */ /* 0x001fe40007f1e0ff */
[----:B------:R-:W-:Y:S02]  /*0410*/  IADD3 R6, PT, PT, R6, 0x100, RZ ;  /* 0x0000010006067810 */ /* 0x000fe40007ffe0ff */
[----:B------:R-:W-:Y:S01]  /*0420*/  IADD3.X R3, PT, PT, RZ, R3, RZ, P0, !PT ;  /* 0x00000003ff037210 */ /* 0x000fe200007fe4ff */
[----:B--2---:R-:W-:-:S04]  /*0430*/  IMAD R7, R17, R18, R7 ;  /* 0x0000001211077224 */ /* 0x004fc800078e0207 */
[----:B---3--:R-:W-:-:S04]  /*0440*/  IMAD R7, R15, R16, R7 ;  /* 0x000000100f077224 */ /* 0x008fc800078e0207 */
[----:B----4-:R-:W-:-:S04]  /*0450*/  IMAD R7, R19, R20, R7 ;  /* 0x0000001413077224 */ /* 0x010fc800078e0207 */
[----:B-----5:R-:W-:-:S04]  /*0460*/  IMAD R7, R21, R22, R7 ;  /* 0x0000001615077224 */ /* 0x020fc800078e0207 */
[----:B------:R-:W-:-:S04]  /*0470*/  IMAD R7, R23, R24, R7 ;  /* 0x0000001817077224 */ /* 0x000fc800078e0207 */
[----:B------:R-:W-:-:S04]  /*0480*/  IMAD R7, R14, R13, R7 ;  /* 0x0000000d0e077224 */ /* 0x000fc800078e0207 */
[----:B------:R-:W-:Y:S01]  /*0490*/  IMAD R15, R25, R26, R7 ;  /* 0x0000001a190f7224 */ /* 0x000fe200078e0207 */
[----:B------:R-:W-:Y:S06]  /*04a0*/  BRA.U UP0, `(.L_x_9) ;  /* 0xfffffffd001c7547 */ /* 0x000fec000b83ffff */
[----:B------:R-:W0:Y:S02]  /*04b0*/  LDC.64 R2, c[0x0][0x390] ;  /* 0x0000e400ff027b82 */ /* 0x000e240000000a00 */
[----:B0-----:R-:W-:-:S05]  /*04c0*/  IMAD.WIDE R2, R0, 0x4, R2 ;  /* 0x0000000400027825 */ /* 0x001fca00078e0202 */
[----:B------:R-:W-:Y:S01]  /*04d0*/  STG.E desc[UR12][R2.64], R15 ;  /* 0x0000000f02007986 */ /* 0x000fe2000c10190c */
[----:B------:R-:W-:Y:S05]  /*04e0*/  EXIT ;  /* 0x000000000000794d */ /* 0x000fea0003800000 */
.L_x_10:
        /* <DEDUP_REMOVED lines=9> */
.L_x_13:


//--------------------- .nv.shared._Z21Multiply_smart_columnPiS_S_ --------------------------
	.section	.nv.shared._Z21Multiply_smart_columnPiS_S_,"aw",@nobits
	.sectionflags	@""
	.align	4
.nv.shared._Z21Multiply_smart_columnPiS_S_:
	.zero		1088


//--------------------- .nv.shared.reserved.0     --------------------------
	.section	.nv.shared.reserved.0,"aw",@nobits
	.weak		__nv_reservedSMEM_offset_0_alias
	.size		__nv_reservedSMEM_offset_0_alias, 0, 64
	.other		__nv_reservedSMEM_offset_0_alias,@"STO_CUDA_RESERVED_SHARED STV_DEFAULT"
__nv_reservedSMEM_offset_0_alias:
	.zero		0
	.zero		64


//--------------------- .nv.shared._Z21Multiply_smart_stringPiS_S_ --------------------------
	.section	.nv.shared._Z21Multiply_smart_stringPiS_S_,"aw",@nobits
	.sectionflags	@""
	.align	4
.nv.shared._Z21Multiply_smart_stringPiS_S_:
	.zero		1028


//--------------------- .nv.constant0._Z21Multiply_smart_columnPiS_S_ --------------------------
	.section	.nv.constant0._Z21Multiply_smart_columnPiS_S_,"a",@progbits
	.sectionflags	@""
	.align	4
.nv.constant0._Z21Multiply_smart_columnPiS_S_:
	.zero		920


//--------------------- .nv.constant0._Z21Multiply_smart_stringPiS_S_ --------------------------
	.section	.nv.constant0._Z21Multiply_smart_stringPiS_S_,"a",@progbits
	.sectionflags	@""
	.align	4
.nv.constant0._Z21Multiply_smart_stringPiS_S_:
	.zero		920


//--------------------- .nv.constant0._Z8MultiplyPiS_S_ --------------------------
	.section	.nv.constant0._Z8MultiplyPiS_S_,"a",@progbits
	.sectionflags	@""
	.align	4
.nv.constant0._Z8MultiplyPiS_S_:
	.zero		920


//--------------------- SYMBOLS --------------------------

	.type		.nv.reservedSmem.offset0,@object
	.size		.nv.reservedSmem.offset0,0x4
	.type		.nv.reservedSmem.cap,@object
	.size		.nv.reservedSmem.cap,0x4
